//
// Generated by NVIDIA NVVM Compiler
//
// Compiler Build ID: CL-36424714
// Cuda compilation tools, release 13.0, V13.0.88
// Based on NVVM 20.0.0
//

.version 9.0
.target sm_100
.address_size 64

	// .globl	_Z14MatrixMultiplyPKfS0_Pfiii
// _ZZ14MatrixMultiplyPKfS0_PfiiiE5tileA has been demoted
// _ZZ14MatrixMultiplyPKfS0_PfiiiE5tileB has been demoted

.visible .entry _Z14MatrixMultiplyPKfS0_Pfiii(
	.param .u64 .ptr .align 1 _Z14MatrixMultiplyPKfS0_Pfiii_param_0,
	.param .u64 .ptr .align 1 _Z14MatrixMultiplyPKfS0_Pfiii_param_1,
	.param .u64 .ptr .align 1 _Z14MatrixMultiplyPKfS0_Pfiii_param_2,
	.param .u32 _Z14MatrixMultiplyPKfS0_Pfiii_param_3,
	.param .u32 _Z14MatrixMultiplyPKfS0_Pfiii_param_4,
	.param .u32 _Z14MatrixMultiplyPKfS0_Pfiii_param_5
)
{
	.reg .pred 	%p<12>;
	.reg .b32 	%r<44>;
	.reg .b32 	%f<111>;
	.reg .b64 	%rd<13>;
	// demoted variable
	.shared .align 4 .b8 _ZZ14MatrixMultiplyPKfS0_PfiiiE5tileA[4096];
	// demoted variable
	.shared .align 4 .b8 _ZZ14MatrixMultiplyPKfS0_PfiiiE5tileB[4096];
	ld.param.u64 	%rd3, [_Z14MatrixMultiplyPKfS0_Pfiii_param_0];
	ld.param.u64 	%rd4, [_Z14MatrixMultiplyPKfS0_Pfiii_param_1];
	ld.param.u64 	%rd5, [_Z14MatrixMultiplyPKfS0_Pfiii_param_2];
	ld.param.u32 	%r23, [_Z14MatrixMultiplyPKfS0_Pfiii_param_3];
	ld.param.u32 	%r24, [_Z14MatrixMultiplyPKfS0_Pfiii_param_4];
	ld.param.u32 	%r25, [_Z14MatrixMultiplyPKfS0_Pfiii_param_5];
	mov.u32 	%r41, %tid.y;
	mov.u32 	%r26, %ntid.y;
	mov.u32 	%r27, %ctaid.y;
	mad.lo.s32 	%r2, %r26, %r27, %r41;
	mov.u32 	%r39, %tid.x;
	mov.u32 	%r28, %ntid.x;
	mov.u32 	%r29, %ctaid.x;
	mad.lo.s32 	%r4, %r28, %r29, %r39;
	setp.lt.s32 	%p1, %r24, 1;
	mov.f32 	%f110, 0f00000000;
	@%p1 bra 	$L__BB0_7;
	add.s32 	%r30, %r24, 31;
	shr.u32 	%r31, %r30, 5;
	shl.b32 	%r32, %r41, 7;
	mov.u32 	%r33, _ZZ14MatrixMultiplyPKfS0_PfiiiE5tileA;
	add.s32 	%r5, %r33, %r32;
	shl.b32 	%r34, %r39, 2;
	add.s32 	%r6, %r5, %r34;
	shl.b32 	%r35, %r39, 7;
	mov.u32 	%r36, _ZZ14MatrixMultiplyPKfS0_PfiiiE5tileB;
	add.s32 	%r7, %r36, %r35;
	shl.b32 	%r37, %r41, 2;
	add.s32 	%r8, %r7, %r37;
	neg.s32 	%r43, %r31;
	mad.lo.s32 	%r42, %r41, %r25, %r4;
	shl.b32 	%r11, %r25, 5;
	mad.lo.s32 	%r40, %r24, %r2, %r39;
	cvta.to.global.u64 	%rd1, %rd3;
	cvta.to.global.u64 	%rd2, %rd4;
	mov.f32 	%f110, 0f00000000;
$L__BB0_2:
	setp.ge.s32 	%p2, %r2, %r23;
	setp.ge.u32 	%p3, %r39, %r24;
	mov.f32 	%f108, 0f00000000;
	or.pred  	%p4, %p2, %p3;
	@%p4 bra 	$L__BB0_4;
	mul.wide.u32 	%rd6, %r40, 4;
	add.s64 	%rd7, %rd1, %rd6;
	ld.global.f32 	%f108, [%rd7];
$L__BB0_4:
	setp.ge.s32 	%p5, %r4, %r25;
	st.shared.f32 	[%r6], %f108;
	setp.ge.u32 	%p6, %r41, %r24;
	mov.f32 	%f109, 0f00000000;
	or.pred  	%p7, %p5, %p6;
	@%p7 bra 	$L__BB0_6;
	mul.wide.u32 	%rd8, %r42, 4;
	add.s64 	%rd9, %rd2, %rd8;
	ld.global.f32 	%f109, [%rd9];
$L__BB0_6:
	st.shared.f32 	[%r8], %f109;
	bar.sync 	0;
	ld.shared.f32 	%f12, [%r5];
	ld.shared.f32 	%f13, [%r7];
	fma.rn.f32 	%f14, %f12, %f13, %f110;
	ld.shared.f32 	%f15, [%r5+4];
	ld.shared.f32 	%f16, [%r7+4];
	fma.rn.f32 	%f17, %f15, %f16, %f14;
	ld.shared.f32 	%f18, [%r5+8];
	ld.shared.f32 	%f19, [%r7+8];
	fma.rn.f32 	%f20, %f18, %f19, %f17;
	ld.shared.f32 	%f21, [%r5+12];
	ld.shared.f32 	%f22, [%r7+12];
	fma.rn.f32 	%f23, %f21, %f22, %f20;
	ld.shared.f32 	%f24, [%r5+16];
	ld.shared.f32 	%f25, [%r7+16];
	fma.rn.f32 	%f26, %f24, %f25, %f23;
	ld.shared.f32 	%f27, [%r5+20];
	ld.shared.f32 	%f28, [%r7+20];
	fma.rn.f32 	%f29, %f27, %f28, %f26;
	ld.shared.f32 	%f30, [%r5+24];
	ld.shared.f32 	%f31, [%r7+24];
	fma.rn.f32 	%f32, %f30, %f31, %f29;
	ld.shared.f32 	%f33, [%r5+28];
	ld.shared.f32 	%f34, [%r7+28];
	fma.rn.f32 	%f35, %f33, %f34, %f32;
	ld.shared.f32 	%f36, [%r5+32];
	ld.shared.f32 	%f37, [%r7+32];
	fma.rn.f32 	%f38, %f36, %f37, %f35;
	ld.shared.f32 	%f39, [%r5+36];
	ld.shared.f32 	%f40, [%r7+36];
	fma.rn.f32 	%f41, %f39, %f40, %f38;
	ld.shared.f32 	%f42, [%r5+40];
	ld.shared.f32 	%f43, [%r7+40];
	fma.rn.f32 	%f44, %f42, %f43, %f41;
	ld.shared.f32 	%f45, [%r5+44];
	ld.shared.f32 	%f46, [%r7+44];
	fma.rn.f32 	%f47, %f45, %f46, %f44;
	ld.shared.f32 	%f48, [%r5+48];
	ld.shared.f32 	%f49, [%r7+48];
	fma.rn.f32 	%f50, %f48, %f49, %f47;
	ld.shared.f32 	%f51, [%r5+52];
	ld.shared.f32 	%f52, [%r7+52];
	fma.rn.f32 	%f53, %f51, %f52, %f50;
	ld.shared.f32 	%f54, [%r5+56];
	ld.shared.f32 	%f55, [%r7+56];
	fma.rn.f32 	%f56, %f54, %f55, %f53;
	ld.shared.f32 	%f57, [%r5+60];
	ld.shared.f32 	%f58, [%r7+60];
	fma.rn.f32 	%f59, %f57, %f58, %f56;
	ld.shared.f32 	%f60, [%r5+64];
	ld.shared.f32 	%f61, [%r7+64];
	fma.rn.f32 	%f62, %f60, %f61, %f59;
	ld.shared.f32 	%f63, [%r5+68];
	ld.shared.f32 	%f64, [%r7+68];
	fma.rn.f32 	%f65, %f63, %f64, %f62;
	ld.shared.f32 	%f66, [%r5+72];
	ld.shared.f32 	%f67, [%r7+72];
	fma.rn.f32 	%f68, %f66, %f67, %f65;
	ld.shared.f32 	%f69, [%r5+76];
	ld.shared.f32 	%f70, [%r7+76];
	fma.rn.f32 	%f71, %f69, %f70, %f68;
	ld.shared.f32 	%f72, [%r5+80];
	ld.shared.f32 	%f73, [%r7+80];
	fma.rn.f32 	%f74, %f72, %f73, %f71;
	ld.shared.f32 	%f75, [%r5+84];
	ld.shared.f32 	%f76, [%r7+84];
	fma.rn.f32 	%f77, %f75, %f76, %f74;
	ld.shared.f32 	%f78, [%r5+88];
	ld.shared.f32 	%f79, [%r7+88];
	fma.rn.f32 	%f80, %f78, %f79, %f77;
	ld.shared.f32 	%f81, [%r5+92];
	ld.shared.f32 	%f82, [%r7+92];
	fma.rn.f32 	%f83, %f81, %f82, %f80;
	ld.shared.f32 	%f84, [%r5+96];
	ld.shared.f32 	%f85, [%r7+96];
	fma.rn.f32 	%f86, %f84, %f85, %f83;
	ld.shared.f32 	%f87, [%r5+100];
	ld.shared.f32 	%f88, [%r7+100];
	fma.rn.f32 	%f89, %f87, %f88, %f86;
	ld.shared.f32 	%f90, [%r5+104];
	ld.shared.f32 	%f91, [%r7+104];
	fma.rn.f32 	%f92, %f90, %f91, %f89;
	ld.shared.f32 	%f93, [%r5+108];
	ld.shared.f32 	%f94, [%r7+108];
	fma.rn.f32 	%f95, %f93, %f94, %f92;
	ld.shared.f32 	%f96, [%r5+112];
	ld.shared.f32 	%f97, [%r7+112];
	fma.rn.f32 	%f98, %f96, %f97, %f95;
	ld.shared.f32 	%f99, [%r5+116];
	ld.shared.f32 	%f100, [%r7+116];
	fma.rn.f32 	%f101, %f99, %f100, %f98;
	ld.shared.f32 	%f102, [%r5+120];
	ld.shared.f32 	%f103, [%r7+120];
	fma.rn.f32 	%f104, %f102, %f103, %f101;
	ld.shared.f32 	%f105, [%r5+124];
	ld.shared.f32 	%f106, [%r7+124];
	fma.rn.f32 	%f110, %f105, %f106, %f104;
	bar.sync 	0;
	add.s32 	%r43, %r43, 1;
	setp.ne.s32 	%p8, %r43, 0;
	add.s32 	%r42, %r42, %r11;
	add.s32 	%r41, %r41, 32;
	add.s32 	%r40, %r40, 32;
	add.s32 	%r39, %r39, 32;
	@%p8 bra 	$L__BB0_2;
$L__BB0_7:
	setp.ge.s32 	%p9, %r2, %r23;
	setp.ge.s32 	%p10, %r4, %r25;
	or.pred  	%p11, %p9, %p10;
	@%p11 bra 	$L__BB0_9;
	mad.lo.s32 	%r38, %r25, %r2, %r4;
	cvta.to.global.u64 	%rd10, %rd5;
	mul.wide.s32 	%rd11, %r38, 4;
	add.s64 	%rd12, %rd10, %rd11;
	st.global.f32 	[%rd12], %f110;
$L__BB0_9:
	ret;

}
	// .globl	_Z17MatrixVecAdditionPKfS0_Pfii
.visible .entry _Z17MatrixVecAdditionPKfS0_Pfii(
	.param .u64 .ptr .align 1 _Z17MatrixVecAdditionPKfS0_Pfii_param_0,
	.param .u64 .ptr .align 1 _Z17MatrixVecAdditionPKfS0_Pfii_param_1,
	.param .u64 .ptr .align 1 _Z17MatrixVecAdditionPKfS0_Pfii_param_2,
	.param .u32 _Z17MatrixVecAdditionPKfS0_Pfii_param_3,
	.param .u32 _Z17MatrixVecAdditionPKfS0_Pfii_param_4
)
{
	.reg .pred 	%p<4>;
	.reg .b32 	%r<12>;
	.reg .b32 	%f<4>;
	.reg .b64 	%rd<12>;

	ld.param.u64 	%rd1, [_Z17MatrixVecAdditionPKfS0_Pfii_param_0];
	ld.param.u64 	%rd2, [_Z17MatrixVecAdditionPKfS0_Pfii_param_1];
	ld.param.u64 	%rd3, [_Z17MatrixVecAdditionPKfS0_Pfii_param_2];
	ld.param.u32 	%r4, [_Z17MatrixVecAdditionPKfS0_Pfii_param_3];
	ld.param.u32 	%r3, [_Z17MatrixVecAdditionPKfS0_Pfii_param_4];
	mov.u32 	%r5, %tid.y;
	mov.u32 	%r6, %ctaid.y;
	mov.u32 	%r7, %ntid.y;
	mad.lo.s32 	%r1, %r6, %r7, %r5;
	mov.u32 	%r8, %tid.x;
	mov.u32 	%r9, %ctaid.x;
	mov.u32 	%r10, %ntid.x;
	mad.lo.s32 	%r2, %r9, %r10, %r8;
	setp.ge.s32 	%p1, %r1, %r4;
	setp.ge.s32 	%p2, %r2, %r3;
	or.pred  	%p3, %p1, %p2;
	@%p3 bra 	$L__BB1_2;
	cvta.to.global.u64 	%rd4, %rd1;
	cvta.to.global.u64 	%rd5, %rd2;
	cvta.to.global.u64 	%rd6, %rd3;
	mad.lo.s32 	%r11, %r3, %r1, %r2;
	mul.wide.s32 	%rd7, %r11, 4;
	add.s64 	%rd8, %rd4, %rd7;
	ld.global.f32 	%f1, [%rd8];
	mul.wide.s32 	%rd9, %r2, 4;
	add.s64 	%rd10, %rd5, %rd9;
	ld.global.f32 	%f2, [%rd10];
	add.f32 	%f3, %f1, %f2;
	add.s64 	%rd11, %rd6, %rd7;
	st.global.f32 	[%rd11], %f3;
$L__BB1_2:
	ret;

}
	// .globl	_Z16MatrixAddInPlacePfPKfii
.visible .entry _Z16MatrixAddInPlacePfPKfii(
	.param .u64 .ptr .align 1 _Z16MatrixAddInPlacePfPKfii_param_0,
	.param .u64 .ptr .align 1 _Z16MatrixAddInPlacePfPKfii_param_1,
	.param .u32 _Z16MatrixAddInPlacePfPKfii_param_2,
	.param .u32 _Z16MatrixAddInPlacePfPKfii_param_3
)
{
	.reg .pred 	%p<2>;
	.reg .b32 	%r<8>;
	.reg .b32 	%f<4>;
	.reg .b64 	%rd<8>;

	ld.param.u64 	%rd1, [_Z16MatrixAddInPlacePfPKfii_param_0];
	ld.param.u64 	%rd2, [_Z16MatrixAddInPlacePfPKfii_param_1];
	ld.param.u32 	%r2, [_Z16MatrixAddInPlacePfPKfii_param_2];
	ld.param.u32 	%r3, [_Z16MatrixAddInPlacePfPKfii_param_3];
	mov.u32 	%r4, %ctaid.x;
	mov.u32 	%r5, %ntid.x;
	mov.u32 	%r6, %tid.x;
	mad.lo.s32 	%r1, %r4, %r5, %r6;
	mul.lo.s32 	%r7, %r3, %r2;
	setp.ge.s32 	%p1, %r1, %r7;
	@%p1 bra 	$L__BB2_2;
	cvta.to.global.u64 	%rd3, %rd2;
	cvta.to.global.u64 	%rd4, %rd1;
	mul.wide.s32 	%rd5, %r1, 4;
	add.s64 	%rd6, %rd3, %rd5;
	ld.global.f32 	%f1, [%rd6];
	add.s64 	%rd7, %rd4, %rd5;
	ld.global.f32 	%f2, [%rd7];
	add.f32 	%f3, %f1, %f2;
	st.global.f32 	[%rd7], %f3;
$L__BB2_2:
	ret;

}
	// .globl	_Z10ReLUMatrixPfii
.visible .entry _Z10ReLUMatrixPfii(
	.param .u64 .ptr .align 1 _Z10ReLUMatrixPfii_param_0,
	.param .u32 _Z10ReLUMatrixPfii_param_1,
	.param .u32 _Z10ReLUMatrixPfii_param_2
)
{
	.reg .pred 	%p<2>;
	.reg .b32 	%r<8>;
	.reg .b32 	%f<3>;
	.reg .b64 	%rd<5>;

	ld.param.u64 	%rd1, [_Z10ReLUMatrixPfii_param_0];
	ld.param.u32 	%r2, [_Z10ReLUMatrixPfii_param_1];
	ld.param.u32 	%r3, [_Z10ReLUMatrixPfii_param_2];
	mov.u32 	%r4, %ctaid.x;
	mov.u32 	%r5, %ntid.x;
	mov.u32 	%r6, %tid.x;
	mad.lo.s32 	%r1, %r4, %r5, %r6;
	mul.lo.s32 	%r7, %r3, %r2;
	setp.ge.s32 	%p1, %r1, %r7;
	@%p1 bra 	$L__BB3_2;
	cvta.to.global.u64 	%rd2, %rd1;
	mul.wide.s32 	%rd3, %r1, 4;
	add.s64 	%rd4, %rd2, %rd3;
	ld.global.f32 	%f1, [%rd4];
	max.f32 	%f2, %f1, 0f00000000;
	st.global.f32 	[%rd4], %f2;
$L__BB3_2:
	ret;

}
	// .globl	_Z22computeLastOccurrencesPKiPii
.visible .entry _Z22computeLastOccurrencesPKiPii(
	.param .u64 .ptr .align 1 _Z22computeLastOccurrencesPKiPii_param_0,
	.param .u64 .ptr .align 1 _Z22computeLastOccurrencesPKiPii_param_1,
	.param .u32 _Z22computeLastOccurrencesPKiPii_param_2
)
{
	.reg .pred 	%p<4>;
	.reg .b32 	%r<12>;
	.reg .b64 	%rd<9>;

	ld.param.u64 	%rd2, [_Z22computeLastOccurrencesPKiPii_param_0];
	ld.param.u64 	%rd3, [_Z22computeLastOccurrencesPKiPii_param_1];
	ld.param.u32 	%r5, [_Z22computeLastOccurrencesPKiPii_param_2];
	mov.u32 	%r6, %ctaid.x;
	mov.u32 	%r7, %ntid.x;
	mov.u32 	%r8, %tid.x;
	mad.lo.s32 	%r1, %r6, %r7, %r8;
	setp.ge.s32 	%p1, %r1, %r5;
	@%p1 bra 	$L__BB4_5;
	cvta.to.global.u64 	%rd4, %rd2;
	mul.wide.s32 	%rd5, %r1, 4;
	add.s64 	%rd1, %rd4, %rd5;
	ld.global.nc.u32 	%r2, [%rd1];
	add.s32 	%r10, %r5, -1;
	setp.ge.s32 	%p2, %r1, %r10;
	mov.b32 	%r11, -1;
	@%p2 bra 	$L__BB4_3;
	ld.global.nc.u32 	%r11, [%rd1+4];
$L__BB4_3:
	setp.eq.s32 	%p3, %r2, %r11;
	@%p3 bra 	$L__BB4_5;
	cvta.to.global.u64 	%rd6, %rd3;
	mul.wide.s32 	%rd7, %r2, 4;
	add.s64 	%rd8, %rd6, %rd7;
	st.global.u32 	[%rd8], %r1;
$L__BB4_5:
	ret;

}
	// .globl	_Z19differencesFromLastPKiPii
.visible .entry _Z19differencesFromLastPKiPii(
	.param .u64 .ptr .align 1 _Z19differencesFromLastPKiPii_param_0,
	.param .u64 .ptr .align 1 _Z19differencesFromLastPKiPii_param_1,
	.param .u32 _Z19differencesFromLastPKiPii_param_2
)
{
	.reg .pred 	%p<3>;
	.reg .b32 	%r<14>;
	.reg .b64 	%rd<9>;

	ld.param.u64 	%rd2, [_Z19differencesFromLastPKiPii_param_0];
	ld.param.u64 	%rd3, [_Z19differencesFromLastPKiPii_param_1];
	ld.param.u32 	%r5, [_Z19differencesFromLastPKiPii_param_2];
	mov.u32 	%r6, %ctaid.x;
	mov.u32 	%r7, %ntid.x;
	mov.u32 	%r8, %tid.x;
	mad.lo.s32 	%r1, %r6, %r7, %r8;
	setp.ge.s32 	%p1, %r1, %r5;
	@%p1 bra 	$L__BB5_4;
	cvta.to.global.u64 	%rd4, %rd2;
	mul.wide.s32 	%rd5, %r1, 4;
	add.s64 	%rd1, %rd4, %rd5;
	ld.global.nc.u32 	%r2, [%rd1];
	setp.eq.s32 	%p2, %r1, 0;
	mov.b32 	%r13, 0;
	@%p2 bra 	$L__BB5_3;
	ld.global.nc.u32 	%r10, [%rd1+-4];
	not.b32 	%r13, %r10;
$L__BB5_3:
	add.s32 	%r11, %r2, %r13;
	add.s32 	%r12, %r11, 1;
	cvta.to.global.u64 	%rd6, %rd3;
	add.s64 	%rd8, %rd6, %rd5;
	st.global.u32 	[%rd8], %r12;
$L__BB5_4:
	ret;

}
	// .globl	_Z6expandPKfPKiPfii
.visible .entry _Z6expandPKfPKiPfii(
	.param .u64 .ptr .align 1 _Z6expandPKfPKiPfii_param_0,
	.param .u64 .ptr .align 1 _Z6expandPKfPKiPfii_param_1,
	.param .u64 .ptr .align 1 _Z6expandPKfPKiPfii_param_2,
	.param .u32 _Z6expandPKfPKiPfii_param_3,
	.param .u32 _Z6expandPKfPKiPfii_param_4
)
{
	.reg .pred 	%p<2>;
	.reg .b32 	%r<13>;
	.reg .b32 	%f<2>;
	.reg .b64 	%rd<13>;

	ld.param.u64 	%rd1, [_Z6expandPKfPKiPfii_param_0];
	ld.param.u64 	%rd2, [_Z6expandPKfPKiPfii_param_1];
	ld.param.u64 	%rd3, [_Z6expandPKfPKiPfii_param_2];
	ld.param.u32 	%r3, [_Z6expandPKfPKiPfii_param_3];
	ld.param.u32 	%r2, [_Z6expandPKfPKiPfii_param_4];
	mov.u32 	%r4, %ctaid.x;
	mov.u32 	%r5, %ntid.x;
	mov.u32 	%r6, %tid.x;
	mad.lo.s32 	%r1, %r4, %r5, %r6;
	mul.lo.s32 	%r7, %r2, %r3;
	setp.ge.s32 	%p1, %r1, %r7;
	@%p1 bra 	$L__BB6_2;
	cvta.to.global.u64 	%rd4, %rd2;
	cvta.to.global.u64 	%rd5, %rd1;
	cvta.to.global.u64 	%rd6, %rd3;
	div.s32 	%r8, %r1, %r2;
	mul.lo.s32 	%r9, %r8, %r2;
	sub.s32 	%r10, %r1, %r9;
	mul.wide.s32 	%rd7, %r8, 4;
	add.s64 	%rd8, %rd4, %rd7;
	ld.global.nc.u32 	%r11, [%rd8];
	mad.lo.s32 	%r12, %r11, %r2, %r10;
	mul.wide.s32 	%rd9, %r12, 4;
	add.s64 	%rd10, %rd5, %rd9;
	ld.global.nc.f32 	%f1, [%rd10];
	mul.wide.s32 	%rd11, %r1, 4;
	add.s64 	%rd12, %rd6, %rd11;
	st.global.f32 	[%rd12], %f1;
$L__BB6_2:
	ret;

}
	// .globl	_Z6reducePKfPKiS2_Pfii
.visible .entry _Z6reducePKfPKiS2_Pfii(
	.param .u64 .ptr .align 1 _Z6reducePKfPKiS2_Pfii_param_0,
	.param .u64 .ptr .align 1 _Z6reducePKfPKiS2_Pfii_param_1,
	.param .u64 .ptr .align 1 _Z6reducePKfPKiS2_Pfii_param_2,
	.param .u64 .ptr .align 1 _Z6reducePKfPKiS2_Pfii_param_3,
	.param .u32 _Z6reducePKfPKiS2_Pfii_param_4,
	.param .u32 _Z6reducePKfPKiS2_Pfii_param_5
)
{
	.reg .pred 	%p<15>;
	.reg .b32 	%r<48>;
	.reg .b32 	%f<87>;
	.reg .b64 	%rd<55>;

	ld.param.u64 	%rd12, [_Z6reducePKfPKiS2_Pfii_param_0];
	ld.param.u64 	%rd9, [_Z6reducePKfPKiS2_Pfii_param_1];
	ld.param.u64 	%rd10, [_Z6reducePKfPKiS2_Pfii_param_2];
	ld.param.u64 	%rd11, [_Z6reducePKfPKiS2_Pfii_param_3];
	ld.param.u32 	%r28, [_Z6reducePKfPKiS2_Pfii_param_4];
	ld.param.u32 	%r29, [_Z6reducePKfPKiS2_Pfii_param_5];
	cvta.to.global.u64 	%rd1, %rd12;
	mov.u32 	%r40, %tid.x;
	setp.ge.s32 	%p1, %r40, %r29;
	@%p1 bra 	$L__BB7_21;
	mov.u32 	%r2, %ctaid.x;
	cvta.to.global.u64 	%rd13, %rd9;
	cvta.to.global.u64 	%rd14, %rd10;
	add.s32 	%r30, %r2, -1;
	mul.wide.u32 	%rd15, %r30, 4;
	add.s64 	%rd2, %rd13, %rd15;
	mul.wide.u32 	%rd16, %r2, 4;
	add.s64 	%rd3, %rd13, %rd16;
	add.s64 	%rd4, %rd14, %rd16;
	mul.lo.s32 	%r3, %r29, %r2;
	mov.u32 	%r4, %ntid.x;
	shl.b32 	%r5, %r29, 4;
	cvta.to.global.u64 	%rd5, %rd11;
$L__BB7_2:
	setp.ge.s32 	%p2, %r2, %r28;
	@%p2 bra 	$L__BB7_20;
	setp.eq.s32 	%p3, %r2, 0;
	mov.b32 	%r45, 0;
	@%p3 bra 	$L__BB7_5;
	ld.global.nc.u32 	%r32, [%rd2];
	add.s32 	%r45, %r32, 1;
$L__BB7_5:
	ld.global.nc.u32 	%r9, [%rd3];
	setp.lt.s32 	%p4, %r9, %r45;
	mov.f32 	%f86, 0f00000000;
	@%p4 bra 	$L__BB7_19;
	sub.s32 	%r33, %r9, %r45;
	add.s32 	%r10, %r33, 1;
	and.b32  	%r11, %r10, 15;
	setp.lt.u32 	%p5, %r33, 15;
	mov.f32 	%f86, 0f00000000;
	@%p5 bra 	$L__BB7_9;
	mad.lo.s32 	%r43, %r29, %r45, %r40;
	and.b32  	%r34, %r10, -16;
	neg.s32 	%r42, %r34;
	mov.f32 	%f86, 0f00000000;
$L__BB7_8:
	.pragma "nounroll";
	mul.wide.s32 	%rd17, %r43, 4;
	add.s64 	%rd18, %rd1, %rd17;
	ld.global.nc.f32 	%f19, [%rd18];
	add.f32 	%f20, %f86, %f19;
	mul.wide.s32 	%rd19, %r29, 4;
	add.s64 	%rd20, %rd18, %rd19;
	ld.global.nc.f32 	%f21, [%rd20];
	add.f32 	%f22, %f20, %f21;
	add.s64 	%rd21, %rd20, %rd19;
	ld.global.nc.f32 	%f23, [%rd21];
	add.f32 	%f24, %f22, %f23;
	add.s64 	%rd22, %rd21, %rd19;
	ld.global.nc.f32 	%f25, [%rd22];
	add.f32 	%f26, %f24, %f25;
	add.s64 	%rd23, %rd22, %rd19;
	ld.global.nc.f32 	%f27, [%rd23];
	add.f32 	%f28, %f26, %f27;
	add.s64 	%rd24, %rd23, %rd19;
	ld.global.nc.f32 	%f29, [%rd24];
	add.f32 	%f30, %f28, %f29;
	add.s64 	%rd25, %rd24, %rd19;
	ld.global.nc.f32 	%f31, [%rd25];
	add.f32 	%f32, %f30, %f31;
	add.s64 	%rd26, %rd25, %rd19;
	ld.global.nc.f32 	%f33, [%rd26];
	add.f32 	%f34, %f32, %f33;
	add.s64 	%rd27, %rd26, %rd19;
	ld.global.nc.f32 	%f35, [%rd27];
	add.f32 	%f36, %f34, %f35;
	add.s64 	%rd28, %rd27, %rd19;
	ld.global.nc.f32 	%f37, [%rd28];
	add.f32 	%f38, %f36, %f37;
	add.s64 	%rd29, %rd28, %rd19;
	ld.global.nc.f32 	%f39, [%rd29];
	add.f32 	%f40, %f38, %f39;
	add.s64 	%rd30, %rd29, %rd19;
	ld.global.nc.f32 	%f41, [%rd30];
	add.f32 	%f42, %f40, %f41;
	add.s64 	%rd31, %rd30, %rd19;
	ld.global.nc.f32 	%f43, [%rd31];
	add.f32 	%f44, %f42, %f43;
	add.s64 	%rd32, %rd31, %rd19;
	ld.global.nc.f32 	%f45, [%rd32];
	add.f32 	%f46, %f44, %f45;
	add.s64 	%rd33, %rd32, %rd19;
	ld.global.nc.f32 	%f47, [%rd33];
	add.f32 	%f48, %f46, %f47;
	add.s64 	%rd34, %rd33, %rd19;
	ld.global.nc.f32 	%f49, [%rd34];
	add.f32 	%f86, %f48, %f49;
	add.s32 	%r45, %r45, 16;
	add.s32 	%r43, %r43, %r5;
	add.s32 	%r42, %r42, 16;
	setp.ne.s32 	%p6, %r42, 0;
	@%p6 bra 	$L__BB7_8;
$L__BB7_9:
	setp.eq.s32 	%p7, %r11, 0;
	@%p7 bra 	$L__BB7_19;
	and.b32  	%r21, %r10, 7;
	setp.lt.u32 	%p8, %r11, 8;
	@%p8 bra 	$L__BB7_12;
	mad.lo.s32 	%r35, %r45, %r29, %r40;
	mul.wide.s32 	%rd35, %r35, 4;
	add.s64 	%rd36, %rd1, %rd35;
	ld.global.nc.f32 	%f51, [%rd36];
	add.f32 	%f52, %f86, %f51;
	mul.wide.s32 	%rd37, %r29, 4;
	add.s64 	%rd38, %rd36, %rd37;
	ld.global.nc.f32 	%f53, [%rd38];
	add.f32 	%f54, %f52, %f53;
	add.s64 	%rd39, %rd38, %rd37;
	ld.global.nc.f32 	%f55, [%rd39];
	add.f32 	%f56, %f54, %f55;
	add.s64 	%rd40, %rd39, %rd37;
	ld.global.nc.f32 	%f57, [%rd40];
	add.f32 	%f58, %f56, %f57;
	add.s64 	%rd41, %rd40, %rd37;
	ld.global.nc.f32 	%f59, [%rd41];
	add.f32 	%f60, %f58, %f59;
	add.s64 	%rd42, %rd41, %rd37;
	ld.global.nc.f32 	%f61, [%rd42];
	add.f32 	%f62, %f60, %f61;
	add.s64 	%rd43, %rd42, %rd37;
	ld.global.nc.f32 	%f63, [%rd43];
	add.f32 	%f64, %f62, %f63;
	add.s64 	%rd44, %rd43, %rd37;
	ld.global.nc.f32 	%f65, [%rd44];
	add.f32 	%f86, %f64, %f65;
	add.s32 	%r45, %r45, 8;
$L__BB7_12:
	setp.eq.s32 	%p9, %r21, 0;
	@%p9 bra 	$L__BB7_19;
	and.b32  	%r24, %r10, 3;
	setp.lt.u32 	%p10, %r21, 4;
	@%p10 bra 	$L__BB7_15;
	mad.lo.s32 	%r36, %r45, %r29, %r40;
	mul.wide.s32 	%rd45, %r36, 4;
	add.s64 	%rd46, %rd1, %rd45;
	ld.global.nc.f32 	%f67, [%rd46];
	add.f32 	%f68, %f86, %f67;
	mul.wide.s32 	%rd47, %r29, 4;
	add.s64 	%rd48, %rd46, %rd47;
	ld.global.nc.f32 	%f69, [%rd48];
	add.f32 	%f70, %f68, %f69;
	add.s64 	%rd49, %rd48, %rd47;
	ld.global.nc.f32 	%f71, [%rd49];
	add.f32 	%f72, %f70, %f71;
	add.s64 	%rd50, %rd49, %rd47;
	ld.global.nc.f32 	%f73, [%rd50];
	add.f32 	%f86, %f72, %f73;
	add.s32 	%r45, %r45, 4;
$L__BB7_15:
	setp.eq.s32 	%p11, %r24, 0;
	@%p11 bra 	$L__BB7_19;
	mad.lo.s32 	%r37, %r45, %r29, %r40;
	mul.wide.s32 	%rd51, %r37, 4;
	add.s64 	%rd6, %rd1, %rd51;
	ld.global.nc.f32 	%f74, [%rd6];
	add.f32 	%f86, %f86, %f74;
	setp.eq.s32 	%p12, %r24, 1;
	@%p12 bra 	$L__BB7_19;
	mul.wide.s32 	%rd7, %r29, 4;
	add.s64 	%rd8, %rd6, %rd7;
	ld.global.nc.f32 	%f75, [%rd8];
	add.f32 	%f86, %f86, %f75;
	setp.eq.s32 	%p13, %r24, 2;
	@%p13 bra 	$L__BB7_19;
	add.s64 	%rd52, %rd8, %rd7;
	ld.global.nc.f32 	%f76, [%rd52];
	add.f32 	%f86, %f86, %f76;
$L__BB7_19:
	ld.global.nc.u32 	%r38, [%rd4];
	cvt.rn.f32.s32 	%f77, %r38;
	div.rn.f32 	%f78, %f86, %f77;
	add.s32 	%r39, %r40, %r3;
	mul.wide.s32 	%rd53, %r39, 4;
	add.s64 	%rd54, %rd5, %rd53;
	st.global.f32 	[%rd54], %f78;
$L__BB7_20:
	add.s32 	%r40, %r40, %r4;
	setp.lt.s32 	%p14, %r40, %r29;
	@%p14 bra 	$L__BB7_2;
$L__BB7_21:
	ret;

}


// ===== COMPILED SASS (sm_100) =====

	.target	sm_100

	.elftype	@"ET_EXEC"


//--------------------- .note.nv.tkinfo           --------------------------
	.section	.note.nv.tkinfo,"",@"SHT_NOTE"
	.sectionflags	@"SHF_NOTE_NV_TKINFO"
	.tkinfo
        /*0018*/ 	.word	0x00000002
        /*0030*/ 	.string	""
        /*0030*/ 	.string	"ptxas"
        /*0030*/ 	.string	"Cuda compilation tools, release 13.0, V13.0.88"
        /*0030*/ 	.string	"Build cuda_13.0.r13.0/compiler.36424714_0"
        /*0030*/ 	.string	"-arch sm_100 -m 64 "



//--------------------- .note.nv.cuinfo           --------------------------
	.section	.note.nv.cuinfo,"",@"SHT_NOTE"
	.sectionflags	@"SHF_NOTE_NV_CUINFO"
        /*0018*/ 	.short	0x0002
        /*001a*/ 	.short	0x0064
        /*001c*/ 	.short	0x0082
	.zero		2


//--------------------- .nv.info                  --------------------------
	.section	.nv.info,"",@"SHT_CUDA_INFO"
	.align	4


	//----- nvinfo : EIATTR_REGCOUNT
	.align		4
        /*0000*/ 	.byte	0x04, 0x2f
        /*0002*/ 	.short	(.L_1 - .L_0)
	.align		4
.L_0:
        /*0004*/ 	.word	index@(_Z14MatrixMultiplyPKfS0_Pfiii)
        /*0008*/ 	.word	0x00000020


	//----- nvinfo : EIATTR_FRAME_SIZE
	.align		4
.L_1:
        /*000c*/ 	.byte	0x04, 0x11
        /*000e*/ 	.short	(.L_3 - .L_2)
	.align		4
.L_2:
        /*0010*/ 	.word	index@(_Z14MatrixMultiplyPKfS0_Pfiii)
        /*0014*/ 	.word	0x00000000


	//----- nvinfo : EIATTR_REGCOUNT
	.align		4
.L_3:
        /*0018*/ 	.byte	0x04, 0x2f
        /*001a*/ 	.short	(.L_5 - .L_4)
	.align		4
.L_4:
        /*001c*/ 	.word	index@(_Z17MatrixVecAdditionPKfS0_Pfii)
        /*0020*/ 	.word	0x0000000c


	//----- nvinfo : EIATTR_FRAME_SIZE
	.align		4
.L_5:
        /*0024*/ 	.byte	0x04, 0x11
        /*0026*/ 	.short	(.L_7 - .L_6)
	.align		4
.L_6:
        /*0028*/ 	.word	index@(_Z17MatrixVecAdditionPKfS0_Pfii)
        /*002c*/ 	.word	0x00000000


	//----- nvinfo : EIATTR_REGCOUNT
	.align		4
.L_7:
        /*0030*/ 	.byte	0x04, 0x2f
        /*0032*/ 	.short	(.L_9 - .L_8)
	.align		4
.L_8:
        /*0034*/ 	.word	index@(_Z16MatrixAddInPlacePfPKfii)
        /*0038*/ 	.word	0x0000000a


	//----- nvinfo : EIATTR_FRAME_SIZE
	.align		4
.L_9:
        /*003c*/ 	.byte	0x04, 0x11
        /*003e*/ 	.short	(.L_11 - .L_10)
	.align		4
.L_10:
        /*0040*/ 	.word	index@(_Z16MatrixAddInPlacePfPKfii)
        /*0044*/ 	.word	0x00000000


	//----- nvinfo : EIATTR_REGCOUNT
	.align		4
.L_11:
        /*0048*/ 	.byte	0x04, 0x2f
        /*004a*/ 	.short	(.L_13 - .L_12)
	.align		4
.L_12:
        /*004c*/ 	.word	index@(_Z10ReLUMatrixPfii)
        /*0050*/ 	.word	0x00000008


	//----- nvinfo : EIATTR_FRAME_SIZE
	.align		4
.L_13:
        /*0054*/ 	.byte	0x04, 0x11
        /*0056*/ 	.short	(.L_15 - .L_14)
	.align		4
.L_14:
        /*0058*/ 	.word	index@(_Z10ReLUMatrixPfii)
        /*005c*/ 	.word	0x00000000


	//----- nvinfo : EIATTR_REGCOUNT
	.align		4
.L_15:
        /*0060*/ 	.byte	0x04, 0x2f
        /*0062*/ 	.short	(.L_17 - .L_16)
	.align		4
.L_16:
        /*0064*/ 	.word	index@(_Z22computeLastOccurrencesPKiPii)
        /*0068*/ 	.word	0x0000000a


	//----- nvinfo : EIATTR_FRAME_SIZE
	.align		4
.L_17:
        /*006c*/ 	.byte	0x04, 0x11
        /*006e*/ 	.short	(.L_19 - .L_18)
	.align		4
.L_18:
        /*0070*/ 	.word	index@(_Z22computeLastOccurrencesPKiPii)
        /*0074*/ 	.word	0x00000000


	//----- nvinfo : EIATTR_REGCOUNT
	.align		4
.L_19:
        /*0078*/ 	.byte	0x04, 0x2f
        /*007a*/ 	.short	(.L_21 - .L_20)
	.align		4
.L_20:
        /*007c*/ 	.word	index@(_Z19differencesFromLastPKiPii)
        /*0080*/ 	.word	0x0000000c


	//----- nvinfo : EIATTR_FRAME_SIZE
	.align		4
.L_21:
        /*0084*/ 	.byte	0x04, 0x11
        /*0086*/ 	.short	(.L_23 - .L_22)
	.align		4
.L_22:
        /*0088*/ 	.word	index@(_Z19differencesFromLastPKiPii)
        /*008c*/ 	.word	0x00000000


	//----- nvinfo : EIATTR_REGCOUNT
	.align		4
.L_23:
        /*0090*/ 	.byte	0x04, 0x2f
        /*0092*/ 	.short	(.L_25 - .L_24)
	.align		4
.L_24:
        /*0094*/ 	.word	index@(_Z6expandPKfPKiPfii)
        /*0098*/ 	.word	0x0000000c


	//----- nvinfo : EIATTR_FRAME_SIZE
	.align		4
.L_25:
        /*009c*/ 	.byte	0x04, 0x11
        /*009e*/ 	.short	(.L_27 - .L_26)
	.align		4
.L_26:
        /*00a0*/ 	.word	index@(_Z6expandPKfPKiPfii)
        /*00a4*/ 	.word	0x00000000


	//----- nvinfo : EIATTR_REGCOUNT
	.align		4
.L_27:
        /*00a8*/ 	.byte	0x04, 0x2f
        /*00aa*/ 	.short	(.L_29 - .L_28)
	.align		4
.L_28:
        /*00ac*/ 	.word	index@(_Z6reducePKfPKiS2_Pfii)
        /*00b0*/ 	.word	0x00000020


	//----- nvinfo : EIATTR_FRAME_SIZE
	.align		4
.L_29:
        /*00b4*/ 	.byte	0x04, 0x11
        /*00b6*/ 	.short	(.L_31 - .L_30)
	.align		4
.L_30:
        /*00b8*/ 	.word	index@($__internal_0_$__cuda_sm3x_div_rn_noftz_f32_slowpath)
        /*00bc*/ 	.word	0x00000000


	//----- nvinfo : EIATTR_FRAME_SIZE
	.align		4
.L_31:
        /*00c0*/ 	.byte	0x04, 0x11
        /*00c2*/ 	.short	(.L_33 - .L_32)
	.align		4
.L_32:
        /*00c4*/ 	.word	index@(_Z6reducePKfPKiS2_Pfii)
        /*00c8*/ 	.word	0x00000000


	//----- nvinfo : EIATTR_MIN_STACK_SIZE
	.align		4
.L_33:
        /*00cc*/ 	.byte	0x04, 0x12
        /*00ce*/ 	.short	(.L_35 - .L_34)
	.align		4
.L_34:
        /*00d0*/ 	.word	index@(_Z6reducePKfPKiS2_Pfii)
        /*00d4*/ 	.word	0x00000000


	//----- nvinfo : EIATTR_MIN_STACK_SIZE
	.align		4
.L_35:
        /*00d8*/ 	.byte	0x04, 0x12
        /*00da*/ 	.short	(.L_37 - .L_36)
	.align		4
.L_36:
        /*00dc*/ 	.word	index@(_Z6expandPKfPKiPfii)
        /*00e0*/ 	.word	0x00000000


	//----- nvinfo : EIATTR_MIN_STACK_SIZE
	.align		4
.L_37:
        /*00e4*/ 	.byte	0x04, 0x12
        /*00e6*/ 	.short	(.L_39 - .L_38)
	.align		4
.L_38:
        /*00e8*/ 	.word	index@(_Z19differencesFromLastPKiPii)
        /*00ec*/ 	.word	0x00000000


	//----- nvinfo : EIATTR_MIN_STACK_SIZE
	.align		4
.L_39:
        /*00f0*/ 	.byte	0x04, 0x12
        /*00f2*/ 	.short	(.L_41 - .L_40)
	.align		4
.L_40:
        /*00f4*/ 	.word	index@(_Z22computeLastOccurrencesPKiPii)
        /*00f8*/ 	.word	0x00000000


	//----- nvinfo : EIATTR_MIN_STACK_SIZE
	.align		4
.L_41:
        /*00fc*/ 	.byte	0x04, 0x12
        /*00fe*/ 	.short	(.L_43 - .L_42)
	.align		4
.L_42:
        /*0100*/ 	.word	index@(_Z10ReLUMatrixPfii)
        /*0104*/ 	.word	0x00000000


	//----- nvinfo : EIATTR_MIN_STACK_SIZE
	.align		4
.L_43:
        /*0108*/ 	.byte	0x04, 0x12
        /*010a*/ 	.short	(.L_45 - .L_44)
	.align		4
.L_44:
        /*010c*/ 	.word	index@(_Z16MatrixAddInPlacePfPKfii)
        /*0110*/ 	.word	0x00000000


	//----- nvinfo : EIATTR_MIN_STACK_SIZE
	.align		4
.L_45:
        /*0114*/ 	.byte	0x04, 0x12
        /*0116*/ 	.short	(.L_47 - .L_46)
	.align		4
.L_46:
        /*0118*/ 	.word	index@(_Z17MatrixVecAdditionPKfS0_Pfii)
        /*011c*/ 	.word	0x00000000


	//----- nvinfo : EIATTR_MIN_STACK_SIZE
	.align		4
.L_47:
        /*0120*/ 	.byte	0x04, 0x12
        /*0122*/ 	.short	(.L_49 - .L_48)
	.align		4
.L_48:
        /*0124*/ 	.word	index@(_Z14MatrixMultiplyPKfS0_Pfiii)
        /*0128*/ 	.word	0x00000000
.L_49:


//--------------------- .nv.compat                --------------------------
	.section	.nv.compat,"",@"SHT_CUDA_COMPAT_INFO"
	.align	4
        /*0000*/ 	.byte	0x02, 0x09, 0x00, 0x00, 0x02, 0x02, 0x01, 0x00, 0x02, 0x05, 0x05, 0x00, 0x03, 0x07, 0x01, 0x01
        /*0010*/ 	.byte	0x02, 0x03, 0x00, 0x00, 0x02, 0x06, 0x01, 0x00, 0x04, 0x0b, 0x08, 0x00, 0x01, 0x00, 0x00, 0x00
        /*0020*/ 	.byte	0x00, 0x00, 0x00, 0x00


//--------------------- .nv.info._Z6reducePKfPKiS2_Pfii --------------------------
	.section	.nv.info._Z6reducePKfPKiS2_Pfii,"",@"SHT_CUDA_INFO"
	.sectionflags	@""
	.align	4


	//----- nvinfo : EIATTR_CUDA_API_VERSION
	.align		4
        /*0000*/ 	.byte	0x04, 0x37
        /*0002*/ 	.short	(.L_51 - .L_50)
.L_50:
        /*0004*/ 	.word	0x00000082


	//----- nvinfo : EIATTR_KPARAM_INFO
	.align		4
.L_51:
        /*0008*/ 	.byte	0x04, 0x17
        /*000a*/ 	.short	(.L_53 - .L_52)
.L_52:
        /*000c*/ 	.word	0x00000000
        /*0010*/ 	.short	0x0005
        /*0012*/ 	.short	0x0024
        /*0014*/ 	.byte	0x00, 0xf0, 0x11, 0x00


	//----- nvinfo : EIATTR_KPARAM_INFO
	.align		4
.L_53:
        /*0018*/ 	.byte	0x04, 0x17
        /*001a*/ 	.short	(.L_55 - .L_54)
.L_54:
        /*001c*/ 	.word	0x00000000
        /*0020*/ 	.short	0x0004
        /*0022*/ 	.short	0x0020
        /*0024*/ 	.byte	0x00, 0xf0, 0x11, 0x00


	//----- nvinfo : EIATTR_KPARAM_INFO
	.align		4
.L_55:
        /*0028*/ 	.byte	0x04, 0x17
        /*002a*/ 	.short	(.L_57 - .L_56)
.L_56:
        /*002c*/ 	.word	0x00000000
        /*0030*/ 	.short	0x0003
        /*0032*/ 	.short	0x0018
        /*0034*/ 	.byte	0x00, 0xf5, 0x21, 0x00


	//----- nvinfo : EIATTR_KPARAM_INFO
	.align		4
.L_57:
        /*0038*/ 	.byte	0x04, 0x17
        /*003a*/ 	.short	(.L_59 - .L_58)
.L_58:
        /*003c*/ 	.word	0x00000000
        /*0040*/ 	.short	0x0002
        /*0042*/ 	.short	0x0010
        /*0044*/ 	.byte	0x00, 0xf5, 0x21, 0x00


	//----- nvinfo : EIATTR_KPARAM_INFO
	.align		4
.L_59:
        /*0048*/ 	.byte	0x04, 0x17
        /*004a*/ 	.short	(.L_61 - .L_60)
.L_60:
        /*004c*/ 	.word	0x00000000
        /*0050*/ 	.short	0x0001
        /*0052*/ 	.short	0x0008
        /*0054*/ 	.byte	0x00, 0xf5, 0x21, 0x00


	//----- nvinfo : EIATTR_KPARAM_INFO
	.align		4
.L_61:
        /*0058*/ 	.byte	0x04, 0x17
        /*005a*/ 	.short	(.L_63 - .L_62)
.L_62:
        /*005c*/ 	.word	0x00000000
        /*0060*/ 	.short	0x0000
        /*0062*/ 	.short	0x0000
        /*0064*/ 	.byte	0x00, 0xf5, 0x21, 0x00


	//----- nvinfo : EIATTR_SPARSE_MMA_MASK
	.align		4
.L_63:
        /*0068*/ 	.byte	0x03, 0x50
        /*006a*/ 	.short	0x0000


	//----- nvinfo : EIATTR_MAXREG_COUNT
	.align		4
        /*006c*/ 	.byte	0x03, 0x1b
        /*006e*/ 	.short	0x00ff


	//----- nvinfo : EIATTR_MERCURY_ISA_VERSION
	.align		4
        /*0070*/ 	.byte	0x03, 0x5f
        /*0072*/ 	.short	0x0101


	//----- nvinfo : EIATTR_VRC_CTA_INIT_COUNT
	.align		4
        /*0074*/ 	.byte	0x02, 0x4a
	.zero		1
	.zero		1


	//----- nvinfo : EIATTR_EXIT_INSTR_OFFSETS
	.align		4
        /*0078*/ 	.byte	0x04, 0x1c
        /*007a*/ 	.short	(.L_65 - .L_64)


	//   ....[0]....
.L_64:
        /*007c*/ 	.word	0x00000040


	//   ....[1]....
        /*0080*/ 	.word	0x00000b90


	//----- nvinfo : EIATTR_CRS_STACK_SIZE
	.align		4
.L_65:
        /*0084*/ 	.byte	0x04, 0x1e
        /*0086*/ 	.short	(.L_67 - .L_66)
.L_66:
        /*0088*/ 	.word	0x00000000


	//----- nvinfo : EIATTR_CBANK_PARAM_SIZE
	.align		4
.L_67:
        /*008c*/ 	.byte	0x03, 0x19
        /*008e*/ 	.short	0x0028


	//----- nvinfo : EIATTR_PARAM_CBANK
	.align		4
        /*0090*/ 	.byte	0x04, 0x0a
        /*0092*/ 	.short	(.L_69 - .L_68)
	.align		4
.L_68:
        /*0094*/ 	.word	index@(.nv.constant0._Z6reducePKfPKiS2_Pfii)
        /*0098*/ 	.short	0x0380
        /*009a*/ 	.short	0x0028


	//----- nvinfo : EIATTR_SW_WAR
	.align		4
.L_69:
        /*009c*/ 	.byte	0x04, 0x36
        /*009e*/ 	.short	(.L_71 - .L_70)
.L_70:
        /*00a0*/ 	.word	0x00000008
.L_71:


//--------------------- .nv.info._Z6expandPKfPKiPfii --------------------------
	.section	.nv.info._Z6expandPKfPKiPfii,"",@"SHT_CUDA_INFO"
	.sectionflags	@""
	.align	4


	//----- nvinfo : EIATTR_CUDA_API_VERSION
	.align		4
        /*0000*/ 	.byte	0x04, 0x37
        /*0002*/ 	.short	(.L_73 - .L_72)
.L_72:
        /*0004*/ 	.word	0x00000082


	//----- nvinfo : EIATTR_KPARAM_INFO
	.align		4
.L_73:
        /*0008*/ 	.byte	0x04, 0x17
        /*000a*/ 	.short	(.L_75 - .L_74)
.L_74:
        /*000c*/ 	.word	0x00000000
        /*0010*/ 	.short	0x0004
        /*0012*/ 	.short	0x001c
        /*0014*/ 	.byte	0x00, 0xf0, 0x11, 0x00


	//----- nvinfo : EIATTR_KPARAM_INFO
	.align		4
.L_75:
        /*0018*/ 	.byte	0x04, 0x17
        /*001a*/ 	.short	(.L_77 - .L_76)
.L_76:
        /*001c*/ 	.word	0x00000000
        /*0020*/ 	.short	0x0003
        /*0022*/ 	.short	0x0018
        /*0024*/ 	.byte	0x00, 0xf0, 0x11, 0x00


	//----- nvinfo : EIATTR_KPARAM_INFO
	.align		4
.L_77:
        /*0028*/ 	.byte	0x04, 0x17
        /*002a*/ 	.short	(.L_79 - .L_78)
.L_78:
        /*002c*/ 	.word	0x00000000
        /*0030*/ 	.short	0x0002
        /*0032*/ 	.short	0x0010
        /*0034*/ 	.byte	0x00, 0xf5, 0x21, 0x00


	//----- nvinfo : EIATTR_KPARAM_INFO
	.align		4
.L_79:
        /*0038*/ 	.byte	0x04, 0x17
        /*003a*/ 	.short	(.L_81 - .L_80)
.L_80:
        /*003c*/ 	.word	0x00000000
        /*0040*/ 	.short	0x0001
        /*0042*/ 	.short	0x0008
        /*0044*/ 	.byte	0x00, 0xf5, 0x21, 0x00


	//----- nvinfo : EIATTR_KPARAM_INFO
	.align		4
.L_81:
        /*0048*/ 	.byte	0x04, 0x17
        /*004a*/ 	.short	(.L_83 - .L_82)
.L_82:
        /*004c*/ 	.word	0x00000000
        /*0050*/ 	.short	0x0000
        /*0052*/ 	.short	0x0000
        /*0054*/ 	.byte	0x00, 0xf5, 0x21, 0x00


	//----- nvinfo : EIATTR_SPARSE_MMA_MASK
	.align		4
.L_83:
        /*0058*/ 	.byte	0x03, 0x50
        /*005a*/ 	.short	0x0000


	//----- nvinfo : EIATTR_MAXREG_COUNT
	.align		4
        /*005c*/ 	.byte	0x03, 0x1b
        /*005e*/ 	.short	0x00ff


	//----- nvinfo : EIATTR_MERCURY_ISA_VERSION
	.align		4
        /*0060*/ 	.byte	0x03, 0x5f
        /*0062*/ 	.short	0x0101


	//----- nvinfo : EIATTR_VRC_CTA_INIT_COUNT
	.align		4
        /*0064*/ 	.byte	0x02, 0x4a
	.zero		1
	.zero		1


	//----- nvinfo : EIATTR_EXIT_INSTR_OFFSETS
	.align		4
        /*0068*/ 	.byte	0x04, 0x1c
        /*006a*/ 	.short	(.L_85 - .L_84)


	//   ....[0]....
.L_84:
        /*006c*/ 	.word	0x00000080


	//   ....[1]....
        /*0070*/ 	.word	0x000002e0


	//----- nvinfo : EIATTR_CBANK_PARAM_SIZE
	.align		4
.L_85:
        /*0074*/ 	.byte	0x03, 0x19
        /*0076*/ 	.short	0x0020


	//----- nvinfo : EIATTR_PARAM_CBANK
	.align		4
        /*0078*/ 	.byte	0x04, 0x0a
        /*007a*/ 	.short	(.L_87 - .L_86)
	.align		4
.L_86:
        /*007c*/ 	.word	index@(.nv.constant0._Z6expandPKfPKiPfii)
        /*0080*/ 	.short	0x0380
        /*0082*/ 	.short	0x0020


	//----- nvinfo : EIATTR_SW_WAR
	.align		4
.L_87:
        /*0084*/ 	.byte	0x04, 0x36
        /*0086*/ 	.short	(.L_89 - .L_88)
.L_88:
        /*0088*/ 	.word	0x00000008
.L_89:


//--------------------- .nv.info._Z19differencesFromLastPKiPii --------------------------
	.section	.nv.info._Z19differencesFromLastPKiPii,"",@"SHT_CUDA_INFO"
	.sectionflags	@""
	.align	4


	//----- nvinfo : EIATTR_CUDA_API_VERSION
	.align		4
        /*0000*/ 	.byte	0x04, 0x37
        /*0002*/ 	.short	(.L_91 - .L_90)
.L_90:
        /*0004*/ 	.word	0x00000082


	//----- nvinfo : EIATTR_KPARAM_INFO
	.align		4
.L_91:
        /*0008*/ 	.byte	0x04, 0x17
        /*000a*/ 	.short	(.L_93 - .L_92)
.L_92:
        /*000c*/ 	.word	0x00000000
        /*0010*/ 	.short	0x0002
        /*0012*/ 	.short	0x0010
        /*0014*/ 	.byte	0x00, 0xf0, 0x11, 0x00


	//----- nvinfo : EIATTR_KPARAM_INFO
	.align		4
.L_93:
        /*0018*/ 	.byte	0x04, 0x17
        /*001a*/ 	.short	(.L_95 - .L_94)
.L_94:
        /*001c*/ 	.word	0x00000000
        /*0020*/ 	.short	0x0001
        /*0022*/ 	.short	0x0008
        /*0024*/ 	.byte	0x00, 0xf5, 0x21, 0x00


	//----- nvinfo : EIATTR_KPARAM_INFO
	.align		4
.L_95:
        /*0028*/ 	.byte	0x04, 0x17
        /*002a*/ 	.short	(.L_97 - .L_96)
.L_96:
        /*002c*/ 	.word	0x00000000
        /*0030*/ 	.short	0x0000
        /*0032*/ 	.short	0x0000
        /*0034*/ 	.byte	0x00, 0xf5, 0x21, 0x00


	//----- nvinfo : EIATTR_SPARSE_MMA_MASK
	.align		4
.L_97:
        /*0038*/ 	.byte	0x03, 0x50
        /*003a*/ 	.short	0x0000


	//----- nvinfo : EIATTR_MAXREG_COUNT
	.align		4
        /*003c*/ 	.byte	0x03, 0x1b
        /*003e*/ 	.short	0x00ff


	//----- nvinfo : EIATTR_MERCURY_ISA_VERSION
	.align		4
        /*0040*/ 	.byte	0x03, 0x5f
        /*0042*/ 	.short	0x0101


	//----- nvinfo : EIATTR_VRC_CTA_INIT_COUNT
	.align		4
        /*0044*/ 	.byte	0x02, 0x4a
	.zero		1
	.zero		1


	//----- nvinfo : EIATTR_EXIT_INSTR_OFFSETS
	.align		4
        /*0048*/ 	.byte	0x04, 0x1c
        /*004a*/ 	.short	(.L_99 - .L_98)


	//   ....[0]....
.L_98:
        /*004c*/ 	.word	0x00000070


	//   ....[1]....
        /*0050*/ 	.word	0x00000140


	//----- nvinfo : EIATTR_CBANK_PARAM_SIZE
	.align		4
.L_99:
        /*0054*/ 	.byte	0x03, 0x19
        /*0056*/ 	.short	0x0014


	//----- nvinfo : EIATTR_PARAM_CBANK
	.align		4
        /*0058*/ 	.byte	0x04, 0x0a
        /*005a*/ 	.short	(.L_101 - .L_100)
	.align		4
.L_100:
        /*005c*/ 	.word	index@(.nv.constant0._Z19differencesFromLastPKiPii)
        /*0060*/ 	.short	0x0380
        /*0062*/ 	.short	0x0014


	//----- nvinfo : EIATTR_SW_WAR
	.align		4
.L_101:
        /*0064*/ 	.byte	0x04, 0x36
        /*0066*/ 	.short	(.L_103 - .L_102)
.L_102:
        /*0068*/ 	.word	0x00000008
.L_103:


//--------------------- .nv.info._Z22computeLastOccurrencesPKiPii --------------------------
	.section	.nv.info._Z22computeLastOccurrencesPKiPii,"",@"SHT_CUDA_INFO"
	.sectionflags	@""
	.align	4


	//----- nvinfo : EIATTR_CUDA_API_VERSION
	.align		4
        /*0000*/ 	.byte	0x04, 0x37
        /*0002*/ 	.short	(.L_105 - .L_104)
.L_104:
        /*0004*/ 	.word	0x00000082


	//----- nvinfo : EIATTR_KPARAM_INFO
	.align		4
.L_105:
        /*0008*/ 	.byte	0x04, 0x17
        /*000a*/ 	.short	(.L_107 - .L_106)
.L_106:
        /*000c*/ 	.word	0x00000000
        /*0010*/ 	.short	0x0002
        /*0012*/ 	.short	0x0010
        /*0014*/ 	.byte	0x00, 0xf0, 0x11, 0x00


	//----- nvinfo : EIATTR_KPARAM_INFO
	.align		4
.L_107:
        /*0018*/ 	.byte	0x04, 0x17
        /*001a*/ 	.short	(.L_109 - .L_108)
.L_108:
        /*001c*/ 	.word	0x00000000
        /*0020*/ 	.short	0x0001
        /*0022*/ 	.short	0x0008
        /*0024*/ 	.byte	0x00, 0xf5, 0x21, 0x00


	//----- nvinfo : EIATTR_KPARAM_INFO
	.align		4
.L_109:
        /*0028*/ 	.byte	0x04, 0x17
        /*002a*/ 	.short	(.L_111 - .L_110)
.L_110:
        /*002c*/ 	.word	0x00000000
        /*0030*/ 	.short	0x0000
        /*0032*/ 	.short	0x0000
        /*0034*/ 	.byte	0x00, 0xf5, 0x21, 0x00


	//----- nvinfo : EIATTR_SPARSE_MMA_MASK
	.align		4
.L_111:
        /*0038*/ 	.byte	0x03, 0x50
        /*003a*/ 	.short	0x0000


	//----- nvinfo : EIATTR_MAXREG_COUNT
	.align		4
        /*003c*/ 	.byte	0x03, 0x1b
        /*003e*/ 	.short	0x00ff


	//----- nvinfo : EIATTR_MERCURY_ISA_VERSION
	.align		4
        /*0040*/ 	.byte	0x03, 0x5f
        /*0042*/ 	.short	0x0101


	//----- nvinfo : EIATTR_VRC_CTA_INIT_COUNT
	.align		4
        /*0044*/ 	.byte	0x02, 0x4a
	.zero		1
	.zero		1


	//----- nvinfo : EIATTR_EXIT_INSTR_OFFSETS
	.align		4
        /*0048*/ 	.byte	0x04, 0x1c
        /*004a*/ 	.short	(.L_113 - .L_112)


	//   ....[0]....
.L_112:
        /*004c*/ 	.word	0x00000070


	//   ....[1]....
        /*0050*/ 	.word	0x00000110


	//   ....[2]....
        /*0054*/ 	.word	0x00000150


	//----- nvinfo : EIATTR_CBANK_PARAM_SIZE
	.align		4
.L_113:
        /*0058*/ 	.byte	0x03, 0x19
        /*005a*/ 	.short	0x0014


	//----- nvinfo : EIATTR_PARAM_CBANK
	.align		4
        /*005c*/ 	.byte	0x04, 0x0a
        /*005e*/ 	.short	(.L_115 - .L_114)
	.align		4
.L_114:
        /*0060*/ 	.word	index@(.nv.constant0._Z22computeLastOccurrencesPKiPii)
        /*0064*/ 	.short	0x0380
        /*0066*/ 	.short	0x0014


	//----- nvinfo : EIATTR_SW_WAR
	.align		4
.L_115:
        /*0068*/ 	.byte	0x04, 0x36
        /*006a*/ 	.short	(.L_117 - .L_116)
.L_116:
        /*006c*/ 	.word	0x00000008
.L_117:


//--------------------- .nv.info._Z10ReLUMatrixPfii --------------------------
	.section	.nv.info._Z10ReLUMatrixPfii,"",@"SHT_CUDA_INFO"
	.sectionflags	@""
	.align	4


	//----- nvinfo : EIATTR_CUDA_API_VERSION
	.align		4
        /*0000*/ 	.byte	0x04, 0x37
        /*0002*/ 	.short	(.L_119 - .L_118)
.L_118:
        /*0004*/ 	.word	0x00000082


	//----- nvinfo : EIATTR_KPARAM_INFO
	.align		4
.L_119:
        /*0008*/ 	.byte	0x04, 0x17
        /*000a*/ 	.short	(.L_121 - .L_120)
.L_120:
        /*000c*/ 	.word	0x00000000
        /*0010*/ 	.short	0x0002
        /*0012*/ 	.short	0x000c
        /*0014*/ 	.byte	0x00, 0xf0, 0x11, 0x00


	//----- nvinfo : EIATTR_KPARAM_INFO
	.align		4
.L_121:
        /*0018*/ 	.byte	0x04, 0x17
        /*001a*/ 	.short	(.L_123 - .L_122)
.L_122:
        /*001c*/ 	.word	0x00000000
        /*0020*/ 	.short	0x0001
        /*0022*/ 	.short	0x0008
        /*0024*/ 	.byte	0x00, 0xf0, 0x11, 0x00


	//----- nvinfo : EIATTR_KPARAM_INFO
	.align		4
.L_123:
        /*0028*/ 	.byte	0x04, 0x17
        /*002a*/ 	.short	(.L_125 - .L_124)
.L_124:
        /*002c*/ 	.word	0x00000000
        /*0030*/ 	.short	0x0000
        /*0032*/ 	.short	0x0000
        /*0034*/ 	.byte	0x00, 0xf5, 0x21, 0x00


	//----- nvinfo : EIATTR_SPARSE_MMA_MASK
	.align		4
.L_125:
        /*0038*/ 	.byte	0x03, 0x50
        /*003a*/ 	.short	0x0000


	//----- nvinfo : EIATTR_MAXREG_COUNT
	.align		4
        /*003c*/ 	.byte	0x03, 0x1b
        /*003e*/ 	.short	0x00ff


	//----- nvinfo : EIATTR_MERCURY_ISA_VERSION
	.align		4
        /*0040*/ 	.byte	0x03, 0x5f
        /*0042*/ 	.short	0x0101


	//----- nvinfo : EIATTR_VRC_CTA_INIT_COUNT
	.align		4
        /*0044*/ 	.byte	0x02, 0x4a
	.zero		1
	.zero		1


	//----- nvinfo : EIATTR_EXIT_INSTR_OFFSETS
	.align		4
        /*0048*/ 	.byte	0x04, 0x1c
        /*004a*/ 	.short	(.L_127 - .L_126)


	//   ....[0]....
.L_126:
        /*004c*/ 	.word	0x00000080


	//   ....[1]....
        /*0050*/ 	.word	0x000000f0


	//----- nvinfo : EIATTR_CBANK_PARAM_SIZE
	.align		4
.L_127:
        /*0054*/ 	.byte	0x03, 0x19
        /*0056*/ 	.short	0x0010


	//----- nvinfo : EIATTR_PARAM_CBANK
	.align		4
        /*0058*/ 	.byte	0x04, 0x0a
        /*005a*/ 	.short	(.L_129 - .L_128)
	.align		4
.L_128:
        /*005c*/ 	.word	index@(.nv.constant0._Z10ReLUMatrixPfii)
        /*0060*/ 	.short	0x0380
        /*0062*/ 	.short	0x0010


	//----- nvinfo : EIATTR_SW_WAR
	.align		4
.L_129:
        /*0064*/ 	.byte	0x04, 0x36
        /*0066*/ 	.short	(.L_131 - .L_130)
.L_130:
        /*0068*/ 	.word	0x00000008
.L_131:


//--------------------- .nv.info._Z16MatrixAddInPlacePfPKfii --------------------------
	.section	.nv.info._Z16MatrixAddInPlacePfPKfii,"",@"SHT_CUDA_INFO"
	.sectionflags	@""
	.align	4


	//----- nvinfo : EIATTR_CUDA_API_VERSION
	.align		4
        /*0000*/ 	.byte	0x04, 0x37
        /*0002*/ 	.short	(.L_133 - .L_132)
.L_132:
        /*0004*/ 	.word	0x00000082


	//----- nvinfo : EIATTR_KPARAM_INFO
	.align		4
.L_133:
        /*0008*/ 	.byte	0x04, 0x17
        /*000a*/ 	.short	(.L_135 - .L_134)
.L_134:
        /*000c*/ 	.word	0x00000000
        /*0010*/ 	.short	0x0003
        /*0012*/ 	.short	0x0014
        /*0014*/ 	.byte	0x00, 0xf0, 0x11, 0x00


	//----- nvinfo : EIATTR_KPARAM_INFO
	.align		4
.L_135:
        /*0018*/ 	.byte	0x04, 0x17
        /*001a*/ 	.short	(.L_137 - .L_136)
.L_136:
        /*001c*/ 	.word	0x00000000
        /*0020*/ 	.short	0x0002
        /*0022*/ 	.short	0x0010
        /*0024*/ 	.byte	0x00, 0xf0, 0x11, 0x00


	//----- nvinfo : EIATTR_KPARAM_INFO
	.align		4
.L_137:
        /*0028*/ 	.byte	0x04, 0x17
        /*002a*/ 	.short	(.L_139 - .L_138)
.L_138:
        /*002c*/ 	.word	0x00000000
        /*0030*/ 	.short	0x0001
        /*0032*/ 	.short	0x0008
        /*0034*/ 	.byte	0x00, 0xf5, 0x21, 0x00


	//----- nvinfo : EIATTR_KPARAM_INFO
	.align		4
.L_139:
        /*0038*/ 	.byte	0x04, 0x17
        /*003a*/ 	.short	(.L_141 - .L_140)
.L_140:
        /*003c*/ 	.word	0x00000000
        /*0040*/ 	.short	0x0000
        /*0042*/ 	.short	0x0000
        /*0044*/ 	.byte	0x00, 0xf5, 0x21, 0x00


	//----- nvinfo : EIATTR_SPARSE_MMA_MASK
	.align		4
.L_141:
        /*0048*/ 	.byte	0x03, 0x50
        /*004a*/ 	.short	0x0000


	//----- nvinfo : EIATTR_MAXREG_COUNT
	.align		4
        /*004c*/ 	.byte	0x03, 0x1b
        /*004e*/ 	.short	0x00ff


	//----- nvinfo : EIATTR_MERCURY_ISA_VERSION
	.align		4
        /*0050*/ 	.byte	0x03, 0x5f
        /*0052*/ 	.short	0x0101


	//----- nvinfo : EIATTR_VRC_CTA_INIT_COUNT
	.align		4
        /*0054*/ 	.byte	0x02, 0x4a
	.zero		1
	.zero		1


	//----- nvinfo : EIATTR_EXIT_INSTR_OFFSETS
	.align		4
        /*0058*/ 	.byte	0x04, 0x1c
        /*005a*/ 	.short	(.L_143 - .L_142)


	//   ....[0]....
.L_142:
        /*005c*/ 	.word	0x00000080


	//   ....[1]....
        /*0060*/ 	.word	0x00000120


	//----- nvinfo : EIATTR_CBANK_PARAM_SIZE
	.align		4
.L_143:
        /*0064*/ 	.byte	0x03, 0x19
        /*0066*/ 	.short	0x0018


	//----- nvinfo : EIATTR_PARAM_CBANK
	.align		4
        /*0068*/ 	.byte	0x04, 0x0a
        /*006a*/ 	.short	(.L_145 - .L_144)
	.align		4
.L_144:
        /*006c*/ 	.word	index@(.nv.constant0._Z16MatrixAddInPlacePfPKfii)
        /*0070*/ 	.short	0x0380
        /*0072*/ 	.short	0x0018


	//----- nvinfo : EIATTR_SW_WAR
	.align		4
.L_145:
        /*0074*/ 	.byte	0x04, 0x36
        /*0076*/ 	.short	(.L_147 - .L_146)
.L_146:
        /*0078*/ 	.word	0x00000008
.L_147:


//--------------------- .nv.info._Z17MatrixVecAdditionPKfS0_Pfii --------------------------
	.section	.nv.info._Z17MatrixVecAdditionPKfS0_Pfii,"",@"SHT_CUDA_INFO"
	.sectionflags	@""
	.align	4


	//----- nvinfo : EIATTR_CUDA_API_VERSION
	.align		4
        /*0000*/ 	.byte	0x04, 0x37
        /*0002*/ 	.short	(.L_149 - .L_148)
.L_148:
        /*0004*/ 	.word	0x00000082


	//----- nvinfo : EIATTR_KPARAM_INFO
	.align		4
.L_149:
        /*0008*/ 	.byte	0x04, 0x17
        /*000a*/ 	.short	(.L_151 - .L_150)
.L_150:
        /*000c*/ 	.word	0x00000000
        /*0010*/ 	.short	0x0004
        /*0012*/ 	.short	0x001c
        /*0014*/ 	.byte	0x00, 0xf0, 0x11, 0x00


	//----- nvinfo : EIATTR_KPARAM_INFO
	.align		4
.L_151:
        /*0018*/ 	.byte	0x04, 0x17
        /*001a*/ 	.short	(.L_153 - .L_152)
.L_152:
        /*001c*/ 	.word	0x00000000
        /*0020*/ 	.short	0x0003
        /*0022*/ 	.short	0x0018
        /*0024*/ 	.byte	0x00, 0xf0, 0x11, 0x00


	//----- nvinfo : EIATTR_KPARAM_INFO
	.align		4
.L_153:
        /*0028*/ 	.byte	0x04, 0x17
        /*002a*/ 	.short	(.L_155 - .L_154)
.L_154:
        /*002c*/ 	.word	0x00000000
        /*0030*/ 	.short	0x0002
        /*0032*/ 	.short	0x0010
        /*0034*/ 	.byte	0x00, 0xf5, 0x21, 0x00


	//----- nvinfo : EIATTR_KPARAM_INFO
	.align		4
.L_155:
        /*0038*/ 	.byte	0x04, 0x17
        /*003a*/ 	.short	(.L_157 - .L_156)
.L_156:
        /*003c*/ 	.word	0x00000000
        /*0040*/ 	.short	0x0001
        /*0042*/ 	.short	0x0008
        /*0044*/ 	.byte	0x00, 0xf5, 0x21, 0x00


	//----- nvinfo : EIATTR_KPARAM_INFO
	.align		4
.L_157:
        /*0048*/ 	.byte	0x04, 0x17
        /*004a*/ 	.short	(.L_159 - .L_158)
.L_158:
        /*004c*/ 	.word	0x00000000
        /*0050*/ 	.short	0x0000
        /*0052*/ 	.short	0x0000
        /*0054*/ 	.byte	0x00, 0xf5, 0x21, 0x00


	//----- nvinfo : EIATTR_SPARSE_MMA_MASK
	.align		4
.L_159:
        /*0058*/ 	.byte	0x03, 0x50
        /*005a*/ 	.short	0x0000


	//----- nvinfo : EIATTR_MAXREG_COUNT
	.align		4
        /*005c*/ 	.byte	0x03, 0x1b
        /*005e*/ 	.short	0x00ff


	//----- nvinfo : EIATTR_MERCURY_ISA_VERSION
	.align		4
        /*0060*/ 	.byte	0x03, 0x5f
        /*0062*/ 	.short	0x0101


	//----- nvinfo : EIATTR_VRC_CTA_INIT_COUNT
	.align		4
        /*0064*/ 	.byte	0x02, 0x4a
	.zero		1
	.zero		1


	//----- nvinfo : EIATTR_EXIT_INSTR_OFFSETS
	.align		4
        /*0068*/ 	.byte	0x04, 0x1c
        /*006a*/ 	.short	(.L_161 - .L_160)


	//   ....[0]....
.L_160:
        /*006c*/ 	.word	0x000000c0


	//   ....[1]....
        /*0070*/ 	.word	0x00000190


	//----- nvinfo : EIATTR_CBANK_PARAM_SIZE
	.align		4
.L_161:
        /*0074*/ 	.byte	0x03, 0x19
        /*0076*/ 	.short	0x0020


	//----- nvinfo : EIATTR_PARAM_CBANK
	.align		4
        /*0078*/ 	.byte	0x04, 0x0a
        /*007a*/ 	.short	(.L_163 - .L_162)
	.align		4
.L_162:
        /*007c*/ 	.word	index@(.nv.constant0._Z17MatrixVecAdditionPKfS0_Pfii)
        /*0080*/ 	.short	0x0380
        /*0082*/ 	.short	0x0020


	//----- nvinfo : EIATTR_SW_WAR
	.align		4
.L_163:
        /*0084*/ 	.byte	0x04, 0x36
        /*0086*/ 	.short	(.L_165 - .L_164)
.L_164:
        /*0088*/ 	.word	0x00000008
.L_165:


//--------------------- .nv.info._Z14MatrixMultiplyPKfS0_Pfiii --------------------------
	.section	.nv.info._Z14MatrixMultiplyPKfS0_Pfiii,"",@"SHT_CUDA_INFO"
	.sectionflags	@""
	.align	4


	//----- nvinfo : EIATTR_CUDA_API_VERSION
	.align		4
        /*0000*/ 	.byte	0x04, 0x37
        /*0002*/ 	.short	(.L_167 - .L_166)
.L_166:
        /*0004*/ 	.word	0x00000082


	//----- nvinfo : EIATTR_KPARAM_INFO
	.align		4
.L_167:
        /*0008*/ 	.byte	0x04, 0x17
        /*000a*/ 	.short	(.L_169 - .L_168)
.L_168:
        /*000c*/ 	.word	0x00000000
        /*0010*/ 	.short	0x0005
        /*0012*/ 	.short	0x0020
        /*0014*/ 	.byte	0x00, 0xf0, 0x11, 0x00


	//----- nvinfo : EIATTR_KPARAM_INFO
	.align		4
.L_169:
        /*0018*/ 	.byte	0x04, 0x17
        /*001a*/ 	.short	(.L_171 - .L_170)
.L_170:
        /*001c*/ 	.word	0x00000000
        /*0020*/ 	.short	0x0004
        /*0022*/ 	.short	0x001c
        /*0024*/ 	.byte	0x00, 0xf0, 0x11, 0x00


	//----- nvinfo : EIATTR_KPARAM_INFO
	.align		4
.L_171:
        /*0028*/ 	.byte	0x04, 0x17
        /*002a*/ 	.short	(.L_173 - .L_172)
.L_172:
        /*002c*/ 	.word	0x00000000
        /*0030*/ 	.short	0x0003
        /*0032*/ 	.short	0x0018
        /*0034*/ 	.byte	0x00, 0xf0, 0x11, 0x00


	//----- nvinfo : EIATTR_KPARAM_INFO
	.align		4
.L_173:
        /*0038*/ 	.byte	0x04, 0x17
        /*003a*/ 	.short	(.L_175 - .L_174)
.L_174:
        /*003c*/ 	.word	0x00000000
        /*0040*/ 	.short	0x0002
        /*0042*/ 	.short	0x0010
        /*0044*/ 	.byte	0x00, 0xf5, 0x21, 0x00


	//----- nvinfo : EIATTR_KPARAM_INFO
	.align		4
.L_175:
        /*0048*/ 	.byte	0x04, 0x17
        /*004a*/ 	.short	(.L_177 - .L_176)
.L_176:
        /*004c*/ 	.word	0x00000000
        /*0050*/ 	.short	0x0001
        /*0052*/ 	.short	0x0008
        /*0054*/ 	.byte	0x00, 0xf5, 0x21, 0x00


	//----- nvinfo : EIATTR_KPARAM_INFO
	.align		4
.L_177:
        /*0058*/ 	.byte	0x04, 0x17
        /*005a*/ 	.short	(.L_179 - .L_178)
.L_178:
        /*005c*/ 	.word	0x00000000
        /*0060*/ 	.short	0x0000
        /*0062*/ 	.short	0x0000
        /*0064*/ 	.byte	0x00, 0xf5, 0x21, 0x00


	//----- nvinfo : EIATTR_SPARSE_MMA_MASK
	.align		4
.L_179:
        /*0068*/ 	.byte	0x03, 0x50
        /*006a*/ 	.short	0x0000


	//----- nvinfo : EIATTR_MAXREG_COUNT
	.align		4
        /*006c*/ 	.byte	0x03, 0x1b
        /*006e*/ 	.short	0x00ff


	//----- nvinfo : EIATTR_NUM_BARRIERS
	.align		4
        /*0070*/ 	.byte	0x02, 0x4c
        /*0072*/ 	.byte	0x01
	.zero		1


	//----- nvinfo : EIATTR_MERCURY_ISA_VERSION
	.align		4
        /*0074*/ 	.byte	0x03, 0x5f
        /*0076*/ 	.short	0x0101


	//----- nvinfo : EIATTR_VRC_CTA_INIT_COUNT
	.align		4
        /*0078*/ 	.byte	0x02, 0x4a
	.zero		1
	.zero		1


	//----- nvinfo : EIATTR_EXIT_INSTR_OFFSETS
	.align		4
        /*007c*/ 	.byte	0x04, 0x1c
        /*007e*/ 	.short	(.L_181 - .L_180)


	//   ....[0]....
.L_180:
        /*0080*/ 	.word	0x000006b0


	//   ....[1]....
        /*0084*/ 	.word	0x00000700


	//----- nvinfo : EIATTR_CBANK_PARAM_SIZE
	.align		4
.L_181:
        /*0088*/ 	.byte	0x03, 0x19
        /*008a*/ 	.short	0x0024


	//----- nvinfo : EIATTR_PARAM_CBANK
	.align		4
        /*008c*/ 	.byte	0x04, 0x0a
        /*008e*/ 	.short	(.L_183 - .L_182)
	.align		4
.L_182:
        /*0090*/ 	.word	index@(.nv.constant0._Z14MatrixMultiplyPKfS0_Pfiii)
        /*0094*/ 	.short	0x0380
        /*0096*/ 	.short	0x0024


	//----- nvinfo : EIATTR_SW_WAR
	.align		4
.L_183:
        /*0098*/ 	.byte	0x04, 0x36
        /*009a*/ 	.short	(.L_185 - .L_184)
.L_184:
        /*009c*/ 	.word	0x00000008
.L_185:


//--------------------- .nv.callgraph             --------------------------
	.section	.nv.callgraph,"",@"SHT_CUDA_CALLGRAPH"
	.align	4
	.sectionentsize	8
	.align		4
        /*0000*/ 	.word	0x00000000
	.align		4
        /*0004*/ 	.word	0xffffffff
	.align		4
        /*0008*/ 	.word	0x00000000
	.align		4
        /*000c*/ 	.word	0xfffffffe
	.align		4
        /*0010*/ 	.word	0x00000000
	.align		4
        /*0014*/ 	.word	0xfffffffd
	.align		4
        /*0018*/ 	.word	0x00000000
	.align		4
        /*001c*/ 	.word	0xfffffffc


//--------------------- .text._Z6reducePKfPKiS2_Pfii --------------------------
	.section	.text._Z6reducePKfPKiS2_Pfii,"ax",@progbits
	.align	128
        .global         _Z6reducePKfPKiS2_Pfii
        .type           _Z6reducePKfPKiS2_Pfii,@function
        .size           _Z6reducePKfPKiS2_Pfii,(.L_x_30 - _Z6reducePKfPKiS2_Pfii)
        .other          _Z6reducePKfPKiS2_Pfii,@"STO_CUDA_ENTRY STV_DEFAULT"
_Z6reducePKfPKiS2_Pfii:
.text._Z6reducePKfPKiS2_Pfii:
[----:B------:R-:W-:Y:S01]  /*0000*/  LDC R1, c[0x0][0x37c] ;  /* 0x0000df00ff017b82 */ /* 0x000fe20000000800 */
[----:B------:R-:W0:Y:S01]  /*0010*/  S2R R3, SR_TID.X ;  /* 0x0000000000037919 */ /* 0x000e220000002100 */
[----:B------:R-:W0:Y:S02]  /*0020*/  LDCU UR4, c[0x0][0x3a4] ;  /* 0x00007480ff0477ac */ /* 0x000e240008000800 */
[----:B0-----:R-:W-:-:S13]  /*0030*/  ISETP.GE.AND P0, PT, R3, UR4, PT ;  /* 0x0000000403007c0c */ /* 0x001fda000bf06270 */
[----:B------:R-:W-:Y:S05]  /*0040*/  @P0 EXIT ;  /* 0x000000000000094d */ /* 0x000fea0003800000 */
[----:B------:R-:W0:Y:S01]  /*0050*/  S2R R0, SR_CTAID.X ;  /* 0x0000000000007919 */ /* 0x000e220000002500 */
[----:B------:R-:W1:Y:S01]  /*0060*/  LDC.64 R14, c[0x0][0x388] ;  /* 0x0000e200ff0e7b82 */ /* 0x000e620000000a00 */
[----:B------:R-:W2:Y:S01]  /*0070*/  LDCU UR4, c[0x0][0x360] ;  /* 0x00006c00ff0477ac */ /* 0x000ea20008000800 */
[----:B------:R-:W3:Y:S06]  /*0080*/  LDCU.64 UR6, c[0x0][0x358] ;  /* 0x00006b00ff0677ac */ /* 0x000eec0008000a00 */
[----:B------:R-:W4:Y:S01]  /*0090*/  LDC.64 R16, c[0x0][0x390] ;  /* 0x0000e400ff107b82 */ /* 0x000f220000000a00 */
[C---:B0-----:R-:W-:Y:S01]  /*00a0*/  IADD3 R13, PT, PT, R0.reuse, -0x1, RZ ;  /* 0xffffffff000d7810 */ /* 0x041fe20007ffe0ff */
[----:B----4-:R-:W-:-:S04]  /*00b0*/  IMAD.WIDE.U32 R16, R0, 0x4, R16 ;  /* 0x0000000400107825 */ /* 0x010fc800078e0010 */
[----:B-1----:R-:W-:-:S04]  /*00c0*/  IMAD.WIDE.U32 R12, R13, 0x4, R14 ;  /* 0x000000040d0c7825 */ /* 0x002fc800078e000e */
[----:B--23--:R-:W-:-:S07]  /*00d0*/  IMAD.WIDE.U32 R14, R0, 0x4, R14 ;  /* 0x00000004000e7825 */ /* 0x00cfce00078e000e */
.L_x_8:
[----:B0-----:R-:W0:Y:S02]  /*00e0*/  LDCU UR5, c[0x0][0x3a0] ;  /* 0x00007400ff0577ac */ /* 0x001e240008000800 */
[----:B0-----:R-:W-:-:S13]  /*00f0*/  ISETP.GE.AND P0, PT, R0, UR5, PT ;  /* 0x0000000500007c0c */ /* 0x001fda000bf06270 */
[----:B------:R-:W-:Y:S05]  /*0100*/  @P0 BRA `(.L_x_0) ;  /* 0x0000000800900947 */ /* 0x000fea0003800000 */
[----:B------:R-:W-:Y:S01]  /*0110*/  ISETP.NE.AND P0, PT, R0, RZ, PT ;  /* 0x000000ff0000720c */ /* 0x000fe20003f05270 */
[----:B------:R-:W2:-:S12]  /*0120*/  LDG.E.CONSTANT R5, desc[UR6][R14.64] ;  /* 0x000000060e057981 */ /* 0x000e98000c1e9900 */
[----:B------:R-:W3:Y:S01]  /*0130*/  @P0 LDG.E.CONSTANT R2, desc[UR6][R12.64] ;  /* 0x000000060c020981 */ /* 0x000ee2000c1e9900 */
[----:B------:R-:W-:Y:S01]  /*0140*/  HFMA2 R10, -RZ, RZ, 0, 0 ;  /* 0x00000000ff0a7431 */ /* 0x000fe200000001ff */
[----:B------:R-:W-:Y:S02]  /*0150*/  MOV R27, RZ ;  /* 0x000000ff001b7202 */ /* 0x000fe40000000f00 */
[----:B---3--:R-:W-:-:S04]  /*0160*/  @P0 IADD3 R10, PT, PT, R2, 0x1, RZ ;  /* 0x00000001020a0810 */ /* 0x008fc80007ffe0ff */
[----:B--2---:R-:W-:-:S13]  /*0170*/  ISETP.GE.AND P0, PT, R5, R10, PT ;  /* 0x0000000a0500720c */ /* 0x004fda0003f06270 */
[----:B------:R-:W-:Y:S05]  /*0180*/  @!P0 BRA `(.L_x_1) ;  /* 0x0000000800208947 */ /* 0x000fea0003800000 */
[----:B------:R-:W-:Y:S02]  /*0190*/  IADD3 R2, PT, PT, -R10, R5, RZ ;  /* 0x000000050a027210 */ /* 0x000fe40007ffe1ff */
[----:B------:R-:W-:Y:S02]  /*01a0*/  MOV R27, RZ ;  /* 0x000000ff001b7202 */ /* 0x000fe40000000f00 */
[C---:B------:R-:W-:Y:S01]  /*01b0*/  ISETP.GE.U32.AND P0, PT, R2.reuse, 0xf, PT ;  /* 0x0000000f0200780c */ /* 0x040fe20003f06070 */
[----:B------:R-:W-:-:S05]  /*01c0*/  VIADD R5, R2, 0x1 ;  /* 0x0000000102057836 */ /* 0x000fca0000000000 */
[----:B------:R-:W-:-:S04]  /*01d0*/  LOP3.LUT R6, R5, 0xf, RZ, 0xc0, !PT ;  /* 0x0000000f05067812 */ /* 0x000fc800078ec0ff */
[----:B------:R-:W-:-:S03]  /*01e0*/  ISETP.NE.AND P1, PT, R6, RZ, PT ;  /* 0x000000ff0600720c */ /* 0x000fc60003f25270 */
[----:B------:R-:W-:Y:S10]  /*01f0*/  @!P0 BRA `(.L_x_2) ;  /* 0x0000000000ec8947 */ /* 0x000ff40003800000 */
[----:B------:R-:W0:Y:S01]  /*0200*/  LDC R7, c[0x0][0x3a4] ;  /* 0x0000e900ff077b82 */ /* 0x000e220000000800 */
[----:B------:R-:W-:Y:S01]  /*0210*/  LOP3.LUT R11, R5, 0xfffffff0, RZ, 0xc0, !PT ;  /* 0xfffffff0050b7812 */ /* 0x000fe200078ec0ff */
[----:B------:R-:W-:-:S03]  /*0220*/  HFMA2 R27, -RZ, RZ, 0, 0 ;  /* 0x00000000ff1b7431 */ /* 0x000fc600000001ff */
[----:B------:R-:W-:Y:S01]  /*0230*/  IADD3 R11, PT, PT, -R11, RZ, RZ ;  /* 0x000000ff0b0b7210 */ /* 0x000fe20007ffe1ff */
[----:B0-----:R-:W-:-:S07]  /*0240*/  IMAD R4, R10, R7, R3 ;  /* 0x000000070a047224 */ /* 0x001fce00078e0203 */
.L_x_3:
[----:B------:R-:W0:Y:S02]  /*0250*/  LDC.64 R20, c[0x0][0x380] ;  /* 0x0000e000ff147b82 */ /* 0x000e240000000a00 */
[----:B0-----:R-:W-:-:S05]  /*0260*/  IMAD.WIDE R20, R4, 0x4, R20 ;  /* 0x0000000404147825 */ /* 0x001fca00078e0214 */
[----:B------:R-:W2:Y:S01]  /*0270*/  LDG.E.CONSTANT R28, desc[UR6][R20.64] ;  /* 0x00000006141c7981 */ /* 0x000ea2000c1e9900 */
[----:B------:R-:W-:-:S05]  /*0280*/  IMAD.WIDE R18, R7, 0x4, R20 ;  /* 0x0000000407127825 */ /* 0x000fca00078e0214 */
[----:B------:R0:W3:Y:S02]  /*0290*/  LDG.E.CONSTANT R26, desc[UR6][R18.64] ;  /* 0x00000006121a7981 */ /* 0x0000e4000c1e9900 */
[----:B0-----:R-:W-:-:S05]  /*02a0*/  IMAD.WIDE R18, R7, 0x4, R18 ;  /* 0x0000000407127825 */ /* 0x001fca00078e0212 */
[----:B------:R-:W4:Y:S01]  /*02b0*/  LDG.E.CONSTANT R25, desc[UR6][R18.64] ;  /* 0x0000000612197981 */ /* 0x000f22000c1e9900 */
[----:B------:R-:W-:-:S05]  /*02c0*/  IMAD.WIDE R22, R7, 0x4, R18 ;  /* 0x0000000407167825 */ /* 0x000fca00078e0212 */
[----:B------:R0:W5:Y:S02]  /*02d0*/  LDG.E.CONSTANT R24, desc[UR6][R22.64] ;  /* 0x0000000616187981 */ /* 0x000164000c1e9900 */
[----:B0-----:R-:W-:-:S05]  /*02e0*/  IMAD.WIDE R22, R7, 0x4, R22 ;  /* 0x0000000407167825 */ /* 0x001fca00078e0216 */
[----:B------:R-:W5:Y:S01]  /*02f0*/  LDG.E.CONSTANT R8, desc[UR6][R22.64] ;  /* 0x0000000616087981 */ /* 0x000f62000c1e9900 */
[----:B------:R-:W-:-:S05]  /*0300*/  IMAD.WIDE R20, R7, 0x4, R22 ;  /* 0x0000000407147825 */ /* 0x000fca00078e0216 */
[----:B------:R0:W5:Y:S02]  /*0310*/  LDG.E.CONSTANT R9, desc[UR6][R20.64] ;  /* 0x0000000614097981 */ /* 0x000164000c1e9900 */
[----:B0-----:R-:W-:-:S05]  /*0320*/  IMAD.WIDE R20, R7, 0x4, R20 ;  /* 0x0000000407147825 */ /* 0x001fca00078e0214 */
[----:B------:R0:W5:Y:S01]  /*0330*/  LDG.E.CONSTANT R2, desc[UR6][R20.64] ;  /* 0x0000000614027981 */ /* 0x000162000c1e9900 */
[----:B------:R-:W-:-:S04]  /*0340*/  IMAD.WIDE R18, R7, 0x4, R20 ;  /* 0x0000000407127825 */ /* 0x000fc800078e0214 */
[C---:B0-----:R-:W-:Y:S02]  /*0350*/  IMAD.WIDE R20, R7.reuse, 0x4, R18 ;  /* 0x0000000407147825 */ /* 0x041fe400078e0212 */
[----:B------:R-:W5:Y:S02]  /*0360*/  LDG.E.CONSTANT R18, desc[UR6][R18.64] ;  /* 0x0000000612127981 */ /* 0x000f64000c1e9900 */
[----:B------:R-:W-:Y:S02]  /*0370*/  IMAD.WIDE R22, R7, 0x4, R20 ;  /* 0x0000000407167825 */ /* 0x000fe400078e0214 */
[----:B------:R3:W5:Y:S02]  /*0380*/  LDG.E.CONSTANT R29, desc[UR6][R20.64] ;  /* 0x00000006141d7981 */ /* 0x000764000c1e9900 */
[----:B--2---:R-:W-:Y:S02]  /*0390*/  FADD R27, R28, R27 ;  /* 0x0000001b1c1b7221 */ /* 0x004fe40000000000 */
[----:B------:R0:W2:Y:S02]  /*03a0*/  LDG.E.CONSTANT R28, desc[UR6][R22.64] ;  /* 0x00000006161c7981 */ /* 0x0000a4000c1e9900 */
[----:B---3--:R-:W-:Y:S01]  /*03b0*/  FADD R20, R27, R26 ;  /* 0x0000001a1b147221 */ /* 0x008fe20000000000 */
[----:B0-----:R-:W-:-:S05]  /*03c0*/  IMAD.WIDE R22, R7, 0x4, R22 ;  /* 0x0000000407167825 */ /* 0x001fca00078e0216 */
[----:B------:R5:W3:Y:S01]  /*03d0*/  LDG.E.CONSTANT R19, desc[UR6][R22.64] ;  /* 0x0000000616137981 */ /* 0x000ae2000c1e9900 */
[----:B------:R-:W-:-:S04]  /*03e0*/  IMAD.WIDE R26, R7, 0x4, R22 ;  /* 0x00000004071a7825 */ /* 0x000fc800078e0216 */
[----:B----4-:R-:W-:Y:S02]  /*03f0*/  FADD R21, R20, R25 ;  /* 0x0000001914157221 */ /* 0x010fe40000000000 */
[----:B------:R0:W4:Y:S02]  /*0400*/  LDG.E.CONSTANT R25, desc[UR6][R26.64] ;  /* 0x000000061a197981 */ /* 0x000124000c1e9900 */
[----:B-----5:R-:W-:Y:S01]  /*0410*/  FADD R23, R21, R24 ;  /* 0x0000001815177221 */ /* 0x020fe20000000000 */
[----:B0-----:R-:W-:-:S05]  /*0420*/  IMAD.WIDE R26, R7, 0x4, R26 ;  /* 0x00000004071a7825 */ /* 0x001fca00078e021a */
[----:B------:R0:W5:Y:S01]  /*0430*/  LDG.E.CONSTANT R24, desc[UR6][R26.64] ;  /* 0x000000061a187981 */ /* 0x000162000c1e9900 */
[----:B------:R-:W-:-:S04]  /*0440*/  IMAD.WIDE R20, R7, 0x4, R26 ;  /* 0x0000000407147825 */ /* 0x000fc800078e021a */
[----:B------:R-:W-:Y:S01]  /*0450*/  FADD R8, R23, R8 ;  /* 0x0000000817087221 */ /* 0x000fe20000000000 */
[----:B------:R1:W5:Y:S03]  /*0460*/  LDG.E.CONSTANT R22, desc[UR6][R20.64] ;  /* 0x0000000614167981 */ /* 0x000366000c1e9900 */
[----:B0-----:R-:W-:Y:S01]  /*0470*/  FADD R27, R8, R9 ;  /* 0x00000009081b7221 */ /* 0x001fe20000000000 */
[----:B-1----:R-:W-:-:S05]  /*0480*/  IMAD.WIDE R20, R7, 0x4, R20 ;  /* 0x0000000407147825 */ /* 0x002fca00078e0214 */
[----:B------:R-:W5:Y:S01]  /*0490*/  LDG.E.CONSTANT R23, desc[UR6][R20.64] ;  /* 0x0000000614177981 */ /* 0x000f62000c1e9900 */
[----:B------:R-:W-:-:S06]  /*04a0*/  IMAD.WIDE R8, R7, 0x4, R20 ;  /* 0x0000000407087825 */ /* 0x000fcc00078e0214 */
[----:B------:R-:W5:Y:S01]  /*04b0*/  LDG.E.CONSTANT R8, desc[UR6][R8.64] ;  /* 0x0000000608087981 */ /* 0x000f62000c1e9900 */
[----:B------:R-:W-:-:S04]  /*04c0*/  FADD R2, R27, R2 ;  /* 0x000000021b027221 */ /* 0x000fc80000000000 */
[----:B------:R-:W-:-:S04]  /*04d0*/  FADD R2, R2, R18 ;  /* 0x0000001202027221 */ /* 0x000fc80000000000 */
[----:B------:R-:W-:Y:S01]  /*04e0*/  FADD R29, R2, R29 ;  /* 0x0000001d021d7221 */ /* 0x000fe20000000000 */
[----:B------:R-:W-:-:S04]  /*04f0*/  IADD3 R11, PT, PT, R11, 0x10, RZ ;  /* 0x000000100b0b7810 */ /* 0x000fc80007ffe0ff */
[----:B------:R-:W-:Y:S01]  /*0500*/  ISETP.NE.AND P0, PT, R11, RZ, PT ;  /* 0x000000ff0b00720c */ /* 0x000fe20003f05270 */
[----:B------:R-:W-:Y:S01]  /*0510*/  VIADD R10, R10, 0x10 ;  /* 0x000000100a0a7836 */ /* 0x000fe20000000000 */
[----:B------:R-:W-:Y:S01]  /*0520*/  LEA R4, R7, R4, 0x4 ;  /* 0x0000000407047211 */ /* 0x000fe200078e20ff */
[----:B--2---:R-:W-:-:S04]  /*0530*/  FADD R28, R29, R28 ;  /* 0x0000001c1d1c7221 */ /* 0x004fc80000000000 */
[----:B---3--:R-:W-:-:S04]  /*0540*/  FADD R28, R28, R19 ;  /* 0x000000131c1c7221 */ /* 0x008fc80000000000 */
[----:B----4-:R-:W-:-:S04]  /*0550*/  FADD R25, R28, R25 ;  /* 0x000000191c197221 */ /* 0x010fc80000000000 */
[----:B-----5:R-:W-:-:S04]  /*0560*/  FADD R25, R25, R24 ;  /* 0x0000001819197221 */ /* 0x020fc80000000000 */
[----:B------:R-:W-:-:S04]  /*0570*/  FADD R22, R25, R22 ;  /* 0x0000001619167221 */ /* 0x000fc80000000000 */
[----:B------:R-:W-:-:S04]  /*0580*/  FADD R23, R22, R23 ;  /* 0x0000001716177221 */ /* 0x000fc80000000000 */
[----:B------:R-:W-:Y:S01]  /*0590*/  FADD R27, R23, R8 ;  /* 0x00000008171b7221 */ /* 0x000fe20000000000 */
[----:B------:R-:W-:Y:S06]  /*05a0*/  @P0 BRA `(.L_x_3) ;  /* 0xfffffffc00280947 */ /* 0x000fec000383ffff */
.L_x_2:
[----:B------:R-:W-:Y:S05]  /*05b0*/  @!P1 BRA `(.L_x_1) ;  /* 0x0000000400149947 */ /* 0x000fea0003800000 */
[----:B------:R-:W-:Y:S02]  /*05c0*/  ISETP.GE.U32.AND P0, PT, R6, 0x8, PT ;  /* 0x000000080600780c */ /* 0x000fe40003f06070 */
[----:B------:R-:W-:-:S04]  /*05d0*/  LOP3.LUT R11, R5, 0x7, RZ, 0xc0, !PT ;  /* 0x00000007050b7812 */ /* 0x000fc800078ec0ff */
[----:B------:R-:W-:-:S07]  /*05e0*/  ISETP.NE.AND P1, PT, R11, RZ, PT ;  /* 0x000000ff0b00720c */ /* 0x000fce0003f25270 */
[----:B------:R-:W-:Y:S06]  /*05f0*/  @!P0 BRA `(.L_x_4) ;  /* 0x0000000000708947 */ /* 0x000fec0003800000 */
[----:B------:R-:W0:Y:S08]  /*0600*/  LDC R25, c[0x0][0x3a4] ;  /* 0x0000e900ff197b82 */ /* 0x000e300000000800 */
[----:B------:R-:W1:Y:S01]  /*0610*/  LDC.64 R22, c[0x0][0x380] ;  /* 0x0000e000ff167b82 */ /* 0x000e620000000a00 */
[----:B0-----:R-:W-:-:S04]  /*0620*/  IMAD R7, R10, R25, R3 ;  /* 0x000000190a077224 */ /* 0x001fc800078e0203 */
[----:B-1----:R-:W-:-:S05]  /*0630*/  IMAD.WIDE R22, R7, 0x4, R22 ;  /* 0x0000000407167825 */ /* 0x002fca00078e0216 */
[----:B------:R0:W2:Y:S01]  /*0640*/  LDG.E.CONSTANT R2, desc[UR6][R22.64] ;  /* 0x0000000616027981 */ /* 0x0000a2000c1e9900 */
[----:B------:R-:W-:-:S05]  /*0650*/  IMAD.WIDE R28, R25, 0x4, R22 ;  /* 0x00000004191c7825 */ /* 0x000fca00078e0216 */
[----:B------:R-:W3:Y:S01]  /*0660*/  LDG.E.CONSTANT R4, desc[UR6][R28.64] ;  /* 0x000000061c047981 */ /* 0x000ee2000c1e9900 */
[----:B------:R-:W-:-:S04]  /*0670*/  IMAD.WIDE R20, R25, 0x4, R28 ;  /* 0x0000000419147825 */ /* 0x000fc800078e021c */
[C---:B------:R-:W-:Y:S02]  /*0680*/  IMAD.WIDE R6, R25.reuse, 0x4, R20 ;  /* 0x0000000419067825 */ /* 0x040fe400078e0214 */
[----:B------:R-:W4:Y:S02]  /*0690*/  LDG.E.CONSTANT R20, desc[UR6][R20.64] ;  /* 0x0000000614147981 */ /* 0x000f24000c1e9900 */
[C---:B------:R-:W-:Y:S02]  /*06a0*/  IMAD.WIDE R8, R25.reuse, 0x4, R6 ;  /* 0x0000000419087825 */ /* 0x040fe400078e0206 */
[----:B------:R-:W5:Y:S02]  /*06b0*/  LDG.E.CONSTANT R6, desc[UR6][R6.64] ;  /* 0x0000000606067981 */ /* 0x000f64000c1e9900 */
[C---:B------:R-:W-:Y:S02]  /*06c0*/  IMAD.WIDE R18, R25.reuse, 0x4, R8 ;  /* 0x0000000419127825 */ /* 0x040fe400078e0208 */
[----:B------:R-:W5:Y:S02]  /*06d0*/  LDG.E.CONSTANT R8, desc[UR6][R8.64] ;  /* 0x0000000608087981 */ /* 0x000f64000c1e9900 */
[----:B0-----:R-:W-:-:S02]  /*06e0*/  IMAD.WIDE R22, R25, 0x4, R18 ;  /* 0x0000000419167825 */ /* 0x001fc400078e0212 */
[----:B------:R-:W5:Y:S02]  /*06f0*/  LDG.E.CONSTANT R18, desc[UR6][R18.64] ;  /* 0x0000000612127981 */ /* 0x000f64000c1e9900 */
[----:B------:R-:W-:Y:S02]  /*0700*/  IMAD.WIDE R24, R25, 0x4, R22 ;  /* 0x0000000419187825 */ /* 0x000fe400078e0216 */
[----:B------:R-:W5:Y:S04]  /*0710*/  LDG.E.CONSTANT R26, desc[UR6][R22.64] ;  /* 0x00000006161a7981 */ /* 0x000f68000c1e9900 */
[----:B------:R-:W5:Y:S01]  /*0720*/  LDG.E.CONSTANT R24, desc[UR6][R24.64] ;  /* 0x0000000618187981 */ /* 0x000f62000c1e9900 */
[----:B------:R-:W-:Y:S01]  /*0730*/  IADD3 R10, PT, PT, R10, 0x8, RZ ;  /* 0x000000080a0a7810 */ /* 0x000fe20007ffe0ff */
[----:B--2---:R-:W-:-:S04]  /*0740*/  FADD R27, R27, R2 ;  /* 0x000000021b1b7221 */ /* 0x004fc80000000000 */
[----:B---3--:R-:W-:-:S04]  /*0750*/  FADD R27, R27, R4 ;  /* 0x000000041b1b7221 */ /* 0x008fc80000000000 */
[----:B----4-:R-:W-:-:S04]  /*0760*/  FADD R27, R27, R20 ;  /* 0x000000141b1b7221 */ /* 0x010fc80000000000 */
[----:B-----5:R-:W-:-:S04]  /*0770*/  FADD R27, R27, R6 ;  /* 0x000000061b1b7221 */ /* 0x020fc80000000000 */
[----:B------:R-:W-:-:S04]  /*0780*/  FADD R27, R27, R8 ;  /* 0x000000081b1b7221 */ /* 0x000fc80000000000 */
[----:B------:R-:W-:-:S04]  /*0790*/  FADD R27, R27, R18 ;  /* 0x000000121b1b7221 */ /* 0x000fc80000000000 */
[----:B------:R-:W-:-:S04]  /*07a0*/  FADD R27, R27, R26 ;  /* 0x0000001a1b1b7221 */ /* 0x000fc80000000000 */
[----:B------:R-:W-:-:S07]  /*07b0*/  FADD R27, R27, R24 ;  /* 0x000000181b1b7221 */ /* 0x000fce0000000000 */
.L_x_4:
        /* <DEDUP_REMOVED lines=8> */
[----:B-1----:R-:W-:-:S04]  /*0840*/  IMAD.WIDE R6, R9, 0x4, R6 ;  /* 0x0000000409067825 */ /* 0x002fc800078e0206 */
[C---:B------:R-:W-:Y:S02]  /*0850*/  IMAD.WIDE R8, R21.reuse, 0x4, R6 ;  /* 0x0000000415087825 */ /* 0x040fe400078e0206 */
[----:B------:R-:W2:Y:S02]  /*0860*/  LDG.E.CONSTANT R6, desc[UR6][R6.64] ;  /* 0x0000000606067981 */ /* 0x000ea4000c1e9900 */
[C---:B------:R-:W-:Y:S02]  /*0870*/  IMAD.WIDE R18, R21.reuse, 0x4, R8 ;  /* 0x0000000415127825 */ /* 0x040fe400078e0208 */
[----:B------:R-:W3:Y:S02]  /*0880*/  LDG.E.CONSTANT R8, desc[UR6][R8.64] ;  /* 0x0000000608087981 */ /* 0x000ee4000c1e9900 */
[----:B------:R-:W-:Y:S02]  /*0890*/  IMAD.WIDE R20, R21, 0x4, R18 ;  /* 0x0000000415147825 */ /* 0x000fe400078e0212 */
[----:B------:R-:W4:Y:S04]  /*08a0*/  LDG.E.CONSTANT R18, desc[UR6][R18.64] ;  /* 0x0000000612127981 */ /* 0x000f28000c1e9900 */
[----:B------:R-:W5:Y:S01]  /*08b0*/  LDG.E.CONSTANT R20, desc[UR6][R20.64] ;  /* 0x0000000614147981 */ /* 0x000f62000c1e9900 */
[----:B------:R-:W-:Y:S01]  /*08c0*/  IADD3 R10, PT, PT, R10, 0x4, RZ ;  /* 0x000000040a0a7810 */ /* 0x000fe20007ffe0ff */
[----:B--2---:R-:W-:-:S04]  /*08d0*/  FADD R27, R27, R6 ;  /* 0x000000061b1b7221 */ /* 0x004fc80000000000 */
[----:B---3--:R-:W-:-:S04]  /*08e0*/  FADD R27, R27, R8 ;  /* 0x000000081b1b7221 */ /* 0x008fc80000000000 */
[----:B----4-:R-:W-:-:S04]  /*08f0*/  FADD R27, R27, R18 ;  /* 0x000000121b1b7221 */ /* 0x010fc80000000000 */
[----:B-----5:R-:W-:-:S07]  /*0900*/  FADD R27, R27, R20 ;  /* 0x000000141b1b7221 */ /* 0x020fce0000000000 */
.L_x_5:
[----:B------:R-:W-:Y:S05]  /*0910*/  @!P1 BRA `(.L_x_1) ;  /* 0x00000000003c9947 */ /* 0x000fea0003800000 */
[----:B------:R-:W0:Y:S08]  /*0920*/  LDC R11, c[0x0][0x3a4] ;  /* 0x0000e900ff0b7b82 */ /* 0x000e300000000800 */
[----:B------:R-:W1:Y:S01]  /*0930*/  LDC.64 R6, c[0x0][0x380] ;  /* 0x0000e000ff067b82 */ /* 0x000e620000000a00 */
[----:B0-----:R-:W-:-:S04]  /*0940*/  IMAD R9, R10, R11, R3 ;  /* 0x0000000b0a097224 */ /* 0x001fc800078e0203 */
[----:B-1----:R-:W-:-:S05]  /*0950*/  IMAD.WIDE R6, R9, 0x4, R6 ;  /* 0x0000000409067825 */ /* 0x002fca00078e0206 */
[----:B------:R-:W2:Y:S01]  /*0960*/  LDG.E.CONSTANT R2, desc[UR6][R6.64] ;  /* 0x0000000606027981 */ /* 0x000ea2000c1e9900 */
[----:B------:R-:W-:Y:S01]  /*0970*/  ISETP.NE.AND P0, PT, R5, 0x1, PT ;  /* 0x000000010500780c */ /* 0x000fe20003f05270 */
[----:B--2---:R-:W-:-:S12]  /*0980*/  FADD R27, R27, R2 ;  /* 0x000000021b1b7221 */ /* 0x004fd80000000000 */
[----:B------:R-:W-:Y:S05]  /*0990*/  @!P0 BRA `(.L_x_1) ;  /* 0x00000000001c8947 */ /* 0x000fea0003800000 */
[----:B------:R-:W-:Y:S01]  /*09a0*/  ISETP.NE.AND P0, PT, R5, 0x2, PT ;  /* 0x000000020500780c */ /* 0x000fe20003f05270 */
[----:B------:R-:W-:-:S12]  /*09b0*/  IMAD.WIDE R6, R11, 0x4, R6 ;  /* 0x000000040b067825 */ /* 0x000fd800078e0206 */
[----:B------:R-:W-:Y:S02]  /*09c0*/  @P0 IMAD.WIDE R4, R11, 0x4, R6 ;  /* 0x000000040b040825 */ /* 0x000fe400078e0206 */
[----:B------:R-:W2:Y:S04]  /*09d0*/  LDG.E.CONSTANT R6, desc[UR6][R6.64] ;  /* 0x0000000606067981 */ /* 0x000ea8000c1e9900 */
[----:B------:R-:W3:Y:S01]  /*09e0*/  @P0 LDG.E.CONSTANT R4, desc[UR6][R4.64] ;  /* 0x0000000604040981 */ /* 0x000ee2000c1e9900 */
[----:B--2---:R-:W-:-:S04]  /*09f0*/  FADD R27, R27, R6 ;  /* 0x000000061b1b7221 */ /* 0x004fc80000000000 */
[----:B---3--:R-:W-:-:S07]  /*0a00*/  @P0 FADD R27, R27, R4 ;  /* 0x000000041b1b0221 */ /* 0x008fce0000000000 */
.L_x_1:
[----:B------:R-:W2:Y:S01]  /*0a10*/  LDG.E.CONSTANT R2, desc[UR6][R16.64] ;  /* 0x0000000610027981 */ /* 0x000ea2000c1e9900 */
[----:B------:R-:W-:Y:S01]  /*0a20*/  BSSY.RECONVERGENT B0, `(.L_x_6) ;  /* 0x000000d000007945 */ /* 0x000fe20003800200 */
[----:B--2---:R-:W-:-:S04]  /*0a30*/  I2FP.F32.S32 R8, R2 ;  /* 0x0000000200087245 */ /* 0x004fc80000201400 */
[----:B------:R-:W0:Y:S08]  /*0a40*/  MUFU.RCP R5, R8 ;  /* 0x0000000800057308 */ /* 0x000e300000001000 */
[----:B------:R-:W1:Y:S01]  /*0a50*/  FCHK P0, R27, R8 ;  /* 0x000000081b007302 */ /* 0x000e620000000000 */
[----:B0-----:R-:W-:-:S04]  /*0a60*/  FFMA R2, -R8, R5, 1 ;  /* 0x3f80000008027423 */ /* 0x001fc80000000105 */
[----:B------:R-:W-:-:S04]  /*0a70*/  FFMA R2, R5, R2, R5 ;  /* 0x0000000205027223 */ /* 0x000fc80000000005 */
[----:B------:R-:W-:-:S04]  /*0a80*/  FFMA R5, R2, R27, RZ ;  /* 0x0000001b02057223 */ /* 0x000fc800000000ff */
[----:B------:R-:W-:-:S04]  /*0a90*/  FFMA R4, -R8, R5, R27 ;  /* 0x0000000508047223 */ /* 0x000fc8000000011b */
[----:B------:R-:W-:Y:S01]  /*0aa0*/  FFMA R7, R2, R4, R5 ;  /* 0x0000000402077223 */ /* 0x000fe20000000005 */
[----:B-1----:R-:W-:Y:S06]  /*0ab0*/  @!P0 BRA `(.L_x_7) ;  /* 0x00000000000c8947 */ /* 0x002fec0003800000 */
[----:B------:R-:W-:-:S07]  /*0ac0*/  MOV R4, 0xae0 ;  /* 0x00000ae000047802 */ /* 0x000fce0000000f00 */
[----:B------:R-:W-:Y:S05]  /*0ad0*/  CALL.REL.NOINC `($__internal_0_$__cuda_sm3x_div_rn_noftz_f32_slowpath) ;  /* 0x0000000000307944 */ /* 0x000fea0003c00000 */
[----:B------:R-:W-:-:S07]  /*0ae0*/  MOV R7, R2 ;  /* 0x0000000200077202 */ /* 0x000fce0000000f00 */
.L_x_7:
[----:B------:R-:W-:Y:S05]  /*0af0*/  BSYNC.RECONVERGENT B0 ;  /* 0x0000000000007941 */ /* 0x000fea0003800200 */
.L_x_6:
[----:B------:R-:W0:Y:S01]  /*0b00*/  LDC.64 R4, c[0x0][0x398] ;  /* 0x0000e600ff047b82 */ /* 0x000e220000000a00 */
[----:B------:R-:W1:Y:S02]  /*0b10*/  LDCU UR5, c[0x0][0x3a4] ;  /* 0x00007480ff0577ac */ /* 0x000e640008000800 */
[----:B-1----:R-:W-:-:S04]  /*0b20*/  IMAD R9, R0, UR5, R3 ;  /* 0x0000000500097c24 */ /* 0x002fc8000f8e0203 */
[----:B0-----:R-:W-:-:S05]  /*0b30*/  IMAD.WIDE R4, R9, 0x4, R4 ;  /* 0x0000000409047825 */ /* 0x001fca00078e0204 */
[----:B------:R0:W-:Y:S02]  /*0b40*/  STG.E desc[UR6][R4.64], R7 ;  /* 0x0000000704007986 */ /* 0x0001e4000c101906 */
.L_x_0:
[----:B------:R-:W1:Y:S01]  /*0b50*/  LDCU UR5, c[0x0][0x3a4] ;  /* 0x00007480ff0577ac */ /* 0x000e620008000800 */
[----:B------:R-:W-:-:S05]  /*0b60*/  VIADD R3, R3, UR4 ;  /* 0x0000000403037c36 */ /* 0x000fca0008000000 */
[----:B-1----:R-:W-:-:S13]  /*0b70*/  ISETP.GE.AND P0, PT, R3, UR5, PT ;  /* 0x0000000503007c0c */ /* 0x002fda000bf06270 */
[----:B------:R-:W-:Y:S05]  /*0b80*/  @!P0 BRA `(.L_x_8) ;  /* 0xfffffff400548947 */ /* 0x000fea000383ffff */
[----:B------:R-:W-:Y:S05]  /*0b90*/  EXIT ;  /* 0x000000000000794d */ /* 0x000fea0003800000 */
        .weak           $__internal_0_$__cuda_sm3x_div_rn_noftz_f32_slowpath
        .type           $__internal_0_$__cuda_sm3x_div_rn_noftz_f32_slowpath,@function
        .size           $__internal_0_$__cuda_sm3x_div_rn_noftz_f32_slowpath,(.L_x_30 - $__internal_0_$__cuda_sm3x_div_rn_noftz_f32_slowpath)
$__internal_0_$__cuda_sm3x_div_rn_noftz_f32_slowpath:
[----:B------:R-:W-:Y:S01]  /*0ba0*/  SHF.R.U32.HI R6, RZ, 0x17, R8 ;  /* 0x00000017ff067819 */ /* 0x000fe20000011608 */
[----:B------:R-:W-:Y:S01]  /*0bb0*/  BSSY.RECONVERGENT B1, `(.L_x_9) ;  /* 0x0000063000017945 */ /* 0x000fe20003800200 */
[----:B------:R-:W-:Y:S02]  /*0bc0*/  SHF.R.U32.HI R2, RZ, 0x17, R27 ;  /* 0x00000017ff027819 */ /* 0x000fe4000001161b */
[----:B------:R-:W-:Y:S02]  /*0bd0*/  LOP3.LUT R6, R6, 0xff, RZ, 0xc0, !PT ;  /* 0x000000ff06067812 */ /* 0x000fe400078ec0ff */
[----:B------:R-:W-:Y:S02]  /*0be0*/  LOP3.LUT R10, R2, 0xff, RZ, 0xc0, !PT ;  /* 0x000000ff020a7812 */ /* 0x000fe400078ec0ff */
[----:B------:R-:W-:Y:S02]  /*0bf0*/  IADD3 R7, PT, PT, R6, -0x1, RZ ;  /* 0xffffffff06077810 */ /* 0x000fe40007ffe0ff */
[----:B------:R-:W-:-:S02]  /*0c00*/  IADD3 R9, PT, PT, R10, -0x1, RZ ;  /* 0xffffffff0a097810 */ /* 0x000fc40007ffe0ff */
[----:B------:R-:W-:-:S04]  /*0c10*/  ISETP.GT.U32.AND P0, PT, R7, 0xfd, PT ;  /* 0x000000fd0700780c */ /* 0x000fc80003f04070 */
[----:B------:R-:W-:-:S13]  /*0c20*/  ISETP.GT.U32.OR P0, PT, R9, 0xfd, P0 ;  /* 0x000000fd0900780c */ /* 0x000fda0000704470 */
[----:B------:R-:W-:Y:S01]  /*0c30*/  @!P0 MOV R5, RZ ;  /* 0x000000ff00058202 */ /* 0x000fe20000000f00 */
[----:B------:R-:W-:Y:S06]  /*0c40*/  @!P0 BRA `(.L_x_10) ;  /* 0x0000000000608947 */ /* 0x000fec0003800000 */
[----:B------:R-:W-:Y:S02]  /*0c50*/  FSETP.GTU.FTZ.AND P0, PT, |R27|, +INF , PT ;  /* 0x7f8000001b00780b */ /* 0x000fe40003f1c200 */
[----:B------:R-:W-:Y:S02]  /*0c60*/  FSETP.GTU.FTZ.AND P1, PT, |R8|, +INF , PT ;  /* 0x7f8000000800780b */ /* 0x000fe40003f3c200 */
[----:B------:R-:W-:Y:S02]  /*0c70*/  MOV R2, R8 ;  /* 0x0000000800027202 */ /* 0x000fe40000000f00 */
[----:B------:R-:W-:-:S13]  /*0c80*/  PLOP3.LUT P0, PT, P0, P1, PT, 0xf8, 0x8f ;  /* 0x00000000008f781c */ /* 0x000fda0000703f70 */
[----:B------:R-:W-:Y:S05]  /*0c90*/  @P0 BRA `(.L_x_11) ;  /* 0x00000004004c0947 */ /* 0x000fea0003800000 */
[----:B------:R-:W-:-:S13]  /*0ca0*/  LOP3.LUT P0, RZ, R8, 0x7fffffff, R27, 0xc8, !PT ;  /* 0x7fffffff08ff7812 */ /* 0x000fda000780c81b */
[----:B------:R-:W-:Y:S05]  /*0cb0*/  @!P0 BRA `(.L_x_12) ;  /* 0x00000004003c8947 */ /* 0x000fea0003800000 */
[C---:B------:R-:W-:Y:S02]  /*0cc0*/  FSETP.NEU.FTZ.AND P2, PT, |R27|.reuse, +INF , PT ;  /* 0x7f8000001b00780b */ /* 0x040fe40003f5d200 */
[----:B------:R-:W-:Y:S02]  /*0cd0*/  FSETP.NEU.FTZ.AND P1, PT, |R2|, +INF , PT ;  /* 0x7f8000000200780b */ /* 0x000fe40003f3d200 */
[----:B------:R-:W-:-:S11]  /*0ce0*/  FSETP.NEU.FTZ.AND P0, PT, |R27|, +INF , PT ;  /* 0x7f8000001b00780b */ /* 0x000fd60003f1d200 */
[----:B------:R-:W-:Y:S05]  /*0cf0*/  @!P1 BRA !P2, `(.L_x_12) ;  /* 0x00000004002c9947 */ /* 0x000fea0005000000 */
[----:B------:R-:W-:-:S04]  /*0d00*/  LOP3.LUT P2, RZ, R27, 0x7fffffff, RZ, 0xc0, !PT ;  /* 0x7fffffff1bff7812 */ /* 0x000fc8000784c0ff */
[----:B------:R-:W-:-:S13]  /*0d10*/  PLOP3.LUT P1, PT, P1, P2, PT, 0x2f, 0xf2 ;  /* 0x0000000000f2781c */ /* 0x000fda0000f24577 */
[----:B------:R-:W-:Y:S05]  /*0d20*/  @P1 BRA `(.L_x_13) ;  /* 0x0000000400181947 */ /* 0x000fea0003800000 */
[----:B------:R-:W-:-:S04]  /*0d30*/  LOP3.LUT P1, RZ, R8, 0x7fffffff, RZ, 0xc0, !PT ;  /* 0x7fffffff08ff7812 */ /* 0x000fc8000782c0ff */
[----:B------:R-:W-:-:S13]  /*0d40*/  PLOP3.LUT P0, PT, P0, P1, PT, 0x2f, 0xf2 ;  /* 0x0000000000f2781c */ /* 0x000fda0000702577 */
[----:B------:R-:W-:Y:S05]  /*0d50*/  @P0 BRA `(.L_x_14) ;  /* 0x0000000400000947 */ /* 0x000fea0003800000 */
[----:B------:R-:W-:Y:S02]  /*0d60*/  ISETP.GE.AND P0, PT, R9, RZ, PT ;  /* 0x000000ff0900720c */ /* 0x000fe40003f06270 */
[----:B------:R-:W-:-:S11]  /*0d70*/  ISETP.GE.AND P1, PT, R7, RZ, PT ;  /* 0x000000ff0700720c */ /* 0x000fd60003f26270 */
[----:B------:R-:W-:Y:S01]  /*0d80*/  @P0 MOV R5, RZ ;  /* 0x000000ff00050202 */ /* 0x000fe20000000f00 */
[----:B------:R-:W-:Y:S02]  /*0d90*/  @!P0 IMAD.MOV.U32 R5, RZ, RZ, -0x40 ;  /* 0xffffffc0ff058424 */ /* 0x000fe400078e00ff */
[----:B------:R-:W-:Y:S01]  /*0da0*/  @!P0 FFMA R27, R27, 1.84467440737095516160e+19, RZ ;  /* 0x5f8000001b1b8823 */ /* 0x000fe200000000ff */
[----:B------:R-:W-:Y:S02]  /*0db0*/  @!P1 FFMA R8, R2, 1.84467440737095516160e+19, RZ ;  /* 0x5f80000002089823 */ /* 0x000fe400000000ff */
[----:B------:R-:W-:-:S07]  /*0dc0*/  @!P1 IADD3 R5, PT, PT, R5, 0x40, RZ ;  /* 0x0000004005059810 */ /* 0x000fce0007ffe0ff */
.L_x_10:
[----:B------:R-:W-:Y:S01]  /*0dd0*/  LEA R7, R6, 0xc0800000, 0x17 ;  /* 0xc080000006077811 */ /* 0x000fe200078eb8ff */
[----:B------:R-:W-:Y:S03]  /*0de0*/  BSSY.RECONVERGENT B2, `(.L_x_15) ;  /* 0x0000036000027945 */ /* 0x000fe60003800200 */
[----:B------:R-:W-:Y:S02]  /*0df0*/  IADD3 R8, PT, PT, -R7, R8, RZ ;  /* 0x0000000807087210 */ /* 0x000fe40007ffe1ff */
[----:B------:R-:W-:Y:S02]  /*0e00*/  IADD3 R7, PT, PT, R10, -0x7f, RZ ;  /* 0xffffff810a077810 */ /* 0x000fe40007ffe0ff */
[----:B------:R0:W1:Y:S01]  /*0e10*/  MUFU.RCP R9, R8 ;  /* 0x0000000800097308 */ /* 0x0000620000001000 */
[----:B------:R-:W-:Y:S02]  /*0e20*/  FADD.FTZ R11, -R8, -RZ ;  /* 0x800000ff080b7221 */ /* 0x000fe40000010100 */
[C---:B------:R-:W-:Y:S01]  /*0e30*/  IMAD R2, R7.reuse, -0x800000, R27 ;  /* 0xff80000007027824 */ /* 0x040fe200078e021b */
[----:B0-----:R-:W-:-:S04]  /*0e40*/  IADD3 R8, PT, PT, R7, 0x7f, -R6 ;  /* 0x0000007f07087810 */ /* 0x001fc80007ffe806 */
[----:B------:R-:W-:Y:S01]  /*0e50*/  IADD3 R5, PT, PT, R8, R5, RZ ;  /* 0x0000000508057210 */ /* 0x000fe20007ffe0ff */
[----:B-1----:R-:W-:-:S04]  /*0e60*/  FFMA R10, R9, R11, 1 ;  /* 0x3f800000090a7423 */ /* 0x002fc8000000000b */
[----:B------:R-:W-:-:S04]  /*0e70*/  FFMA R18, R9, R10, R9 ;  /* 0x0000000a09127223 */ /* 0x000fc80000000009 */
[----:B------:R-:W-:-:S04]  /*0e80*/  FFMA R9, R2, R18, RZ ;  /* 0x0000001202097223 */ /* 0x000fc800000000ff */
[----:B------:R-:W-:-:S04]  /*0e90*/  FFMA R10, R11, R9, R2 ;  /* 0x000000090b0a7223 */ /* 0x000fc80000000002 */
[----:B------:R-:W-:-:S04]  /*0ea0*/  FFMA R9, R18, R10, R9 ;  /* 0x0000000a12097223 */ /* 0x000fc80000000009 */
[----:B------:R-:W-:-:S04]  /*0eb0*/  FFMA R10, R11, R9, R2 ;  /* 0x000000090b0a7223 */ /* 0x000fc80000000002 */
[----:B------:R-:W-:-:S05]  /*0ec0*/  FFMA R2, R18, R10, R9 ;  /* 0x0000000a12027223 */ /* 0x000fca0000000009 */
[----:B------:R-:W-:-:S04]  /*0ed0*/  SHF.R.U32.HI R6, RZ, 0x17, R2 ;  /* 0x00000017ff067819 */ /* 0x000fc80000011602 */
[----:B------:R-:W-:-:S04]  /*0ee0*/  LOP3.LUT R6, R6, 0xff, RZ, 0xc0, !PT ;  /* 0x000000ff06067812 */ /* 0x000fc800078ec0ff */
[----:B------:R-:W-:-:S05]  /*0ef0*/  IADD3 R11, PT, PT, R6, R5, RZ ;  /* 0x00000005060b7210 */ /* 0x000fca0007ffe0ff */
[----:B------:R-:W-:-:S05]  /*0f00*/  VIADD R6, R11, 0xffffffff ;  /* 0xffffffff0b067836 */ /* 0x000fca0000000000 */
[----:B------:R-:W-:-:S13]  /*0f10*/  ISETP.GE.U32.AND P0, PT, R6, 0xfe, PT ;  /* 0x000000fe0600780c */ /* 0x000fda0003f06070 */
[----:B------:R-:W-:Y:S05]  /*0f20*/  @!P0 BRA `(.L_x_16) ;  /* 0x0000000000808947 */ /* 0x000fea0003800000 */
[----:B------:R-:W-:-:S13]  /*0f30*/  ISETP.GT.AND P0, PT, R11, 0xfe, PT ;  /* 0x000000fe0b00780c */ /* 0x000fda0003f04270 */
[----:B------:R-:W-:Y:S05]  /*0f40*/  @P0 BRA `(.L_x_17) ;  /* 0x00000000006c0947 */ /* 0x000fea0003800000 */
[----:B------:R-:W-:-:S13]  /*0f50*/  ISETP.GE.AND P0, PT, R11, 0x1, PT ;  /* 0x000000010b00780c */ /* 0x000fda0003f06270 */
[----:B------:R-:W-:Y:S05]  /*0f60*/  @P0 BRA `(.L_x_18) ;  /* 0x0000000000740947 */ /* 0x000fea0003800000 */
[----:B------:R-:W-:Y:S02]  /*0f70*/  ISETP.GE.AND P0, PT, R11, -0x18, PT ;  /* 0xffffffe80b00780c */ /* 0x000fe40003f06270 */
[----:B------:R-:W-:-:S11]  /*0f80*/  LOP3.LUT R2, R2, 0x80000000, RZ, 0xc0, !PT ;  /* 0x8000000002027812 */ /* 0x000fd600078ec0ff */
[----:B------:R-:W-:Y:S05]  /*0f90*/  @!P0 BRA `(.L_x_18) ;  /* 0x0000000000688947 */ /* 0x000fea0003800000 */
[CCC-:B------:R-:W-:Y:S01]  /*0fa0*/  FFMA.RZ R5, R18.reuse, R10.reuse, R9.reuse ;  /* 0x0000000a12057223 */ /* 0x1c0fe2000000c009 */
[C---:B------:R-:W-:Y:S01]  /*0fb0*/  IADD3 R8, PT, PT, R11.reuse, 0x20, RZ ;  /* 0x000000200b087810 */ /* 0x040fe20007ffe0ff */
[CCC-:B------:R-:W-:Y:S01]  /*0fc0*/  FFMA.RM R6, R18.reuse, R10.reuse, R9.reuse ;  /* 0x0000000a12067223 */ /* 0x1c0fe20000004009 */
[----:B------:R-:W-:Y:S02]  /*0fd0*/  ISETP.NE.AND P2, PT, R11, RZ, PT ;  /* 0x000000ff0b00720c */ /* 0x000fe40003f45270 */
[----:B------:R-:W-:Y:S01]  /*0fe0*/  LOP3.LUT R7, R5, 0x7fffff, RZ, 0xc0, !PT ;  /* 0x007fffff05077812 */ /* 0x000fe200078ec0ff */
[----:B------:R-:W-:Y:S01]  /*0ff0*/  FFMA.RP R5, R18, R10, R9 ;  /* 0x0000000a12057223 */ /* 0x000fe20000008009 */
[----:B------:R-:W-:Y:S02]  /*1000*/  ISETP.NE.AND P1, PT, R11, RZ, PT ;  /* 0x000000ff0b00720c */ /* 0x000fe40003f25270 */
[----:B------:R-:W-:Y:S02]  /*1010*/  LOP3.LUT R7, R7, 0x800000, RZ, 0xfc, !PT ;  /* 0x0080000007077812 */ /* 0x000fe400078efcff */
[----:B------:R-:W-:-:S02]  /*1020*/  IADD3 R9, PT, PT, -R11, RZ, RZ ;  /* 0x000000ff0b097210 */ /* 0x000fc40007ffe1ff */
[----:B------:R-:W-:Y:S02]  /*1030*/  SHF.L.U32 R8, R7, R8, RZ ;  /* 0x0000000807087219 */ /* 0x000fe400000006ff */
[----:B------:R-:W-:Y:S02]  /*1040*/  FSETP.NEU.FTZ.AND P0, PT, R5, R6, PT ;  /* 0x000000060500720b */ /* 0x000fe40003f1d000 */
[----:B------:R-:W-:Y:S02]  /*1050*/  SEL R6, R9, RZ, P2 ;  /* 0x000000ff09067207 */ /* 0x000fe40001000000 */
[----:B------:R-:W-:Y:S02]  /*1060*/  ISETP.NE.AND P1, PT, R8, RZ, P1 ;  /* 0x000000ff0800720c */ /* 0x000fe40000f25270 */
[----:B------:R-:W-:Y:S02]  /*1070*/  SHF.R.U32.HI R6, RZ, R6, R7 ;  /* 0x00000006ff067219 */ /* 0x000fe40000011607 */
[----:B------:R-:W-:-:S02]  /*1080*/  PLOP3.LUT P0, PT, P0, P1, PT, 0xf8, 0x8f ;  /* 0x00000000008f781c */ /* 0x000fc40000703f70 */
[----:B------:R-:W-:Y:S02]  /*1090*/  SHF.R.U32.HI R8, RZ, 0x1, R6 ;  /* 0x00000001ff087819 */ /* 0x000fe40000011606 */
[----:B------:R-:W-:-:S04]  /*10a0*/  SEL R5, RZ, 0x1, !P0 ;  /* 0x00000001ff057807 */ /* 0x000fc80004000000 */
[----:B------:R-:W-:-:S04]  /*10b0*/  LOP3.LUT R5, R5, 0x1, R8, 0xf8, !PT ;  /* 0x0000000105057812 */ /* 0x000fc800078ef808 */
[----:B------:R-:W-:-:S04]  /*10c0*/  LOP3.LUT R5, R5, R6, RZ, 0xc0, !PT ;  /* 0x0000000605057212 */ /* 0x000fc800078ec0ff */
[----:B------:R-:W-:-:S04]  /*10d0*/  IADD3 R5, PT, PT, R8, R5, RZ ;  /* 0x0000000508057210 */ /* 0x000fc80007ffe0ff */
[----:B------:R-:W-:Y:S01]  /*10e0*/  LOP3.LUT R2, R5, R2, RZ, 0xfc, !PT ;  /* 0x0000000205027212 */ /* 0x000fe200078efcff */
[----:B------:R-:W-:Y:S06]  /*10f0*/  BRA `(.L_x_18) ;  /* 0x0000000000107947 */ /* 0x000fec0003800000 */
.L_x_17:
[----:B------:R-:W-:-:S04]  /*1100*/  LOP3.LUT R2, R2, 0x80000000, RZ, 0xc0, !PT ;  /* 0x8000000002027812 */ /* 0x000fc800078ec0ff */
[----:B------:R-:W-:Y:S01]  /*1110*/  LOP3.LUT R2, R2, 0x7f800000, RZ, 0xfc, !PT ;  /* 0x7f80000002027812 */ /* 0x000fe200078efcff */
[----:B------:R-:W-:Y:S06]  /*1120*/  BRA `(.L_x_18) ;  /* 0x0000000000047947 */ /* 0x000fec0003800000 */
.L_x_16:
[----:B------:R-:W-:-:S07]  /*1130*/  LEA R2, R5, R2, 0x17 ;  /* 0x0000000205027211 */ /* 0x000fce00078eb8ff */
.L_x_18:
[----:B------:R-:W-:Y:S05]  /*1140*/  BSYNC.RECONVERGENT B2 ;  /* 0x0000000000027941 */ /* 0x000fea0003800200 */
.L_x_15:
[----:B------:R-:W-:Y:S05]  /*1150*/  BRA `(.L_x_19) ;  /* 0x0000000000207947 */ /* 0x000fea0003800000 */
.L_x_14:
[----:B------:R-:W-:-:S04]  /*1160*/  LOP3.LUT R2, R8, 0x80000000, R27, 0x48, !PT ;  /* 0x8000000008027812 */ /* 0x000fc800078e481b */
[----:B------:R-:W-:Y:S01]  /*1170*/  LOP3.LUT R2, R2, 0x7f800000, RZ, 0xfc, !PT ;  /* 0x7f80000002027812 */ /* 0x000fe200078efcff */
[----:B------:R-:W-:Y:S06]  /*1180*/  BRA `(.L_x_19) ;  /* 0x0000000000147947 */ /* 0x000fec0003800000 */
.L_x_13:
[----:B------:R-:W-:Y:S01]  /*1190*/  LOP3.LUT R2, R8, 0x80000000, R27, 0x48, !PT ;  /* 0x8000000008027812 */ /* 0x000fe200078e481b */
[----:B------:R-:W-:Y:S06]  /*11a0*/  BRA `(.L_x_19) ;  /* 0x00000000000c7947 */ /* 0x000fec0003800000 */
.L_x_12:
[----:B------:R-:W0:Y:S01]  /*11b0*/  MUFU.RSQ R2, -QNAN ;  /* 0xffc0000000027908 */ /* 0x000e220000001400 */
[----:B------:R-:W-:Y:S05]  /*11c0*/  BRA `(.L_x_19) ;  /* 0x0000000000047947 */ /* 0x000fea0003800000 */
.L_x_11:
[----:B------:R-:W-:-:S07]  /*11d0*/  FADD.FTZ R2, R27, R2 ;  /* 0x000000021b027221 */ /* 0x000fce0000010000 */
.L_x_19:
[----:B------:R-:W-:Y:S05]  /*11e0*/  BSYNC.RECONVERGENT B1 ;  /* 0x0000000000017941 */ /* 0x000fea0003800200 */
.L_x_9:
[----:B------:R-:W-:-:S04]  /*11f0*/  HFMA2 R5, -RZ, RZ, 0, 0 ;  /* 0x00000000ff057431 */ /* 0x000fc800000001ff */
[----:B0-----:R-:W-:Y:S05]  /*1200*/  RET.REL.NODEC R4 `(_Z6reducePKfPKiS2_Pfii) ;  /* 0xffffffec047c7950 */ /* 0x001fea0003c3ffff */
.L_x_20:
[----:B------:R-:W-:-:S00]  /*1210*/  BRA `(.L_x_20) ;  /* 0xfffffffc00fc7947 */ /* 0x000fc0000383ffff */
[----:B------:R-:W-:-:S00]  /*1220*/  NOP ;  /* 0x0000000000007918 */ /* 0x000fc00000000000 */
        /* <DEDUP_REMOVED lines=13> */
.L_x_30:


//--------------------- .text._Z6expandPKfPKiPfii --------------------------
	.section	.text._Z6expandPKfPKiPfii,"ax",@progbits
	.align	128
        .global         _Z6expandPKfPKiPfii
        .type           _Z6expandPKfPKiPfii,@function
        .size           _Z6expandPKfPKiPfii,(.L_x_32 - _Z6expandPKfPKiPfii)
        .other          _Z6expandPKfPKiPfii,@"STO_CUDA_ENTRY STV_DEFAULT"
_Z6expandPKfPKiPfii:
.text._Z6expandPKfPKiPfii:
[----:B------:R-:W-:Y:S01]  /*0000*/  LDC R1, c[0x0][0x37c] ;  /* 0x0000df00ff017b82 */ /* 0x000fe20000000800 */
[----:B------:R-:W0:Y:S07]  /*0010*/  S2R R5, SR_TID.X ;  /* 0x0000000000057919 */ /* 0x000e2e0000002100 */
[----:B------:R-:W0:Y:S08]  /*0020*/  S2UR UR4, SR_CTAID.X ;  /* 0x00000000000479c3 */ /* 0x000e300000002500 */
[----:B------:R-:W0:Y:S08]  /*0030*/  LDC R0, c[0x0][0x360] ;  /* 0x0000d800ff007b82 */ /* 0x000e300000000800 */
[----:B------:R-:W1:Y:S01]  /*0040*/  LDC.64 R2, c[0x0][0x398] ;  /* 0x0000e600ff027b82 */ /* 0x000e620000000a00 */
[----:B0-----:R-:W-:-:S02]  /*0050*/  IMAD R0, R0, UR4, R5 ;  /* 0x0000000400007c24 */ /* 0x001fc4000f8e0205 */
[----:B-1----:R-:W-:-:S05]  /*0060*/  IMAD R5, R3, R2, RZ ;  /* 0x0000000203057224 */ /* 0x002fca00078e02ff */
[----:B------:R-:W-:-:S13]  /*0070*/  ISETP.GE.AND P0, PT, R0, R5, PT ;  /* 0x000000050000720c */ /* 0x000fda0003f06270 */
[----:B------:R-:W-:Y:S05]  /*0080*/  @P0 EXIT ;  /* 0x000000000000094d */ /* 0x000fea0003800000 */
[----:B------:R-:W-:Y:S01]  /*0090*/  IABS R7, R3 ;  /* 0x0000000300077213 */ /* 0x000fe20000000000 */
[----:B------:R-:W0:Y:S01]  /*00a0*/  LDCU.64 UR4, c[0x0][0x358] ;  /* 0x00006b00ff0477ac */ /* 0x000e220008000a00 */
[----:B------:R-:W-:Y:S02]  /*00b0*/  IABS R8, R0 ;  /* 0x0000000000087213 */ /* 0x000fe40000000000 */
[----:B------:R-:W1:Y:S08]  /*00c0*/  I2F.RP R2, R7 ;  /* 0x0000000700027306 */ /* 0x000e700000209400 */
[----:B-1----:R-:W1:Y:S02]  /*00d0*/  MUFU.RCP R2, R2 ;  /* 0x0000000200027308 */ /* 0x002e640000001000 */
[----:B-1----:R-:W-:-:S06]  /*00e0*/  IADD3 R4, PT, PT, R2, 0xffffffe, RZ ;  /* 0x0ffffffe02047810 */ /* 0x002fcc0007ffe0ff */
[----:B------:R1:W2:Y:S02]  /*00f0*/  F2I.FTZ.U32.TRUNC.NTZ R5, R4 ;  /* 0x0000000400057305 */ /* 0x0002a4000021f000 */
[----:B-1----:R-:W-:Y:S02]  /*0100*/  HFMA2 R4, -RZ, RZ, 0, 0 ;  /* 0x00000000ff047431 */ /* 0x002fe400000001ff */
[----:B--2---:R-:W-:-:S04]  /*0110*/  IMAD.MOV R6, RZ, RZ, -R5 ;  /* 0x000000ffff067224 */ /* 0x004fc800078e0a05 */
[----:B------:R-:W-:-:S04]  /*0120*/  IMAD R9, R6, R7, RZ ;  /* 0x0000000706097224 */ /* 0x000fc800078e02ff */
[----:B------:R-:W-:-:S06]  /*0130*/  IMAD.HI.U32 R5, R5, R9, R4 ;  /* 0x0000000905057227 */ /* 0x000fcc00078e0004 */
[----:B------:R-:W-:Y:S02]  /*0140*/  IMAD.HI.U32 R6, R5, R8, RZ ;  /* 0x0000000805067227 */ /* 0x000fe400078e00ff */
[----:B------:R-:W1:Y:S02]  /*0150*/  LDC.64 R4, c[0x0][0x388] ;  /* 0x0000e200ff047b82 */ /* 0x000e640000000a00 */
[----:B------:R-:W-:-:S04]  /*0160*/  IMAD.MOV R2, RZ, RZ, -R6 ;  /* 0x000000ffff027224 */ /* 0x000fc800078e0a06 */
[----:B------:R-:W-:-:S05]  /*0170*/  IMAD R2, R7, R2, R8 ;  /* 0x0000000207027224 */ /* 0x000fca00078e0208 */
[----:B------:R-:W-:-:S13]  /*0180*/  ISETP.GT.U32.AND P2, PT, R7, R2, PT ;  /* 0x000000020700720c */ /* 0x000fda0003f44070 */
[-C--:B------:R-:W-:Y:S01]  /*0190*/  @!P2 IADD3 R2, PT, PT, R2, -R7.reuse, RZ ;  /* 0x800000070202a210 */ /* 0x080fe20007ffe0ff */
[----:B------:R-:W-:Y:S01]  /*01a0*/  @!P2 VIADD R6, R6, 0x1 ;  /* 0x000000010606a836 */ /* 0x000fe20000000000 */
[----:B------:R-:W-:Y:S02]  /*01b0*/  ISETP.NE.AND P2, PT, R3, RZ, PT ;  /* 0x000000ff0300720c */ /* 0x000fe40003f45270 */
[----:B------:R-:W-:Y:S02]  /*01c0*/  ISETP.GE.U32.AND P0, PT, R2, R7, PT ;  /* 0x000000070200720c */ /* 0x000fe40003f06070 */
[----:B------:R-:W-:-:S04]  /*01d0*/  LOP3.LUT R2, R0, R3, RZ, 0x3c, !PT ;  /* 0x0000000300027212 */ /* 0x000fc800078e3cff */
[----:B------:R-:W-:-:S07]  /*01e0*/  ISETP.GE.AND P1, PT, R2, RZ, PT ;  /* 0x000000ff0200720c */ /* 0x000fce0003f26270 */
[----:B------:R-:W-:-:S05]  /*01f0*/  @P0 IADD3 R6, PT, PT, R6, 0x1, RZ ;  /* 0x0000000106060810 */ /* 0x000fca0007ffe0ff */
[----:B------:R-:W-:Y:S02]  /*0200*/  IMAD.MOV.U32 R9, RZ, RZ, R6 ;  /* 0x000000ffff097224 */ /* 0x000fe400078e0006 */
[----:B------:R-:W2:Y:S03]  /*0210*/  LDC.64 R6, c[0x0][0x380] ;  /* 0x0000e000ff067b82 */ /* 0x000ea60000000a00 */
[----:B------:R-:W-:Y:S02]  /*0220*/  @!P1 IADD3 R9, PT, PT, -R9, RZ, RZ ;  /* 0x000000ff09099210 */ /* 0x000fe40007ffe1ff */
[----:B------:R-:W-:-:S05]  /*0230*/  @!P2 LOP3.LUT R9, RZ, R3, RZ, 0x33, !PT ;  /* 0x00000003ff09a212 */ /* 0x000fca00078e33ff */
[----:B-1----:R-:W-:-:S06]  /*0240*/  IMAD.WIDE R4, R9, 0x4, R4 ;  /* 0x0000000409047825 */ /* 0x002fcc00078e0204 */
[----:B0-----:R-:W3:Y:S01]  /*0250*/  LDG.E.CONSTANT R4, desc[UR4][R4.64] ;  /* 0x0000000404047981 */ /* 0x001ee2000c1e9900 */
[----:B------:R-:W-:-:S05]  /*0260*/  IADD3 R2, PT, PT, -R9, RZ, RZ ;  /* 0x000000ff09027210 */ /* 0x000fca0007ffe1ff */
[----:B------:R-:W-:-:S04]  /*0270*/  IMAD R2, R3, R2, R0 ;  /* 0x0000000203027224 */ /* 0x000fc800078e0200 */
[----:B---3--:R-:W-:-:S04]  /*0280*/  IMAD R3, R4, R3, R2 ;  /* 0x0000000304037224 */ /* 0x008fc800078e0202 */
[----:B--2---:R-:W-:Y:S02]  /*0290*/  IMAD.WIDE R2, R3, 0x4, R6 ;  /* 0x0000000403027825 */ /* 0x004fe400078e0206 */
[----:B------:R-:W0:Y:S04]  /*02a0*/  LDC.64 R6, c[0x0][0x390] ;  /* 0x0000e400ff067b82 */ /* 0x000e280000000a00 */
[----:B------:R-:W2:Y:S01]  /*02b0*/  LDG.E.CONSTANT R3, desc[UR4][R2.64] ;  /* 0x0000000402037981 */ /* 0x000ea2000c1e9900 */
[----:B0-----:R-:W-:-:S05]  /*02c0*/  IMAD.WIDE R6, R0, 0x4, R6 ;  /* 0x0000000400067825 */ /* 0x001fca00078e0206 */
[----:B--2---:R-:W-:Y:S01]  /*02d0*/  STG.E desc[UR4][R6.64], R3 ;  /* 0x0000000306007986 */ /* 0x004fe2000c101904 */
[----:B------:R-:W-:Y:S05]  /*02e0*/  EXIT ;  /* 0x000000000000794d */ /* 0x000fea0003800000 */
.L_x_21:
        /* <DEDUP_REMOVED lines=9> */
.L_x_32:


//--------------------- .text._Z19differencesFromLastPKiPii --------------------------
	.section	.text._Z19differencesFromLastPKiPii,"ax",@progbits
	.align	128
        .global         _Z19differencesFromLastPKiPii
        .type           _Z19differencesFromLastPKiPii,@function
        .size           _Z19differencesFromLastPKiPii,(.L_x_33 - _Z19differencesFromLastPKiPii)
        .other          _Z19differencesFromLastPKiPii,@"STO_CUDA_ENTRY STV_DEFAULT"
_Z19differencesFromLastPKiPii:
.text._Z19differencesFromLastPKiPii:
[----:B------:R-:W-:Y:S01]  /*0000*/  LDC R1, c[0x0][0x37c] ;  /* 0x0000df00ff017b82 */ /* 0x000fe20000000800 */
[----:B------:R-:W0:Y:S07]  /*0010*/  S2R R0, SR_TID.X ;  /* 0x0000000000007919 */ /* 0x000e2e0000002100 */
[----:B------:R-:W0:Y:S01]  /*0020*/  S2UR UR4, SR_CTAID.X ;  /* 0x00000000000479c3 */ /* 0x000e220000002500 */
[----:B------:R-:W1:Y:S07]  /*0030*/  LDCU UR5, c[0x0][0x390] ;  /* 0x00007200ff0577ac */ /* 0x000e6e0008000800 */
[----:B------:R-:W0:Y:S02]  /*0040*/  LDC R7, c[0x0][0x360] ;  /* 0x0000d800ff077b82 */ /* 0x000e240000000800 */
[----:B0-----:R-:W-:-:S05]  /*0050*/  IMAD R7, R7, UR4, R0 ;  /* 0x0000000407077c24 */ /* 0x001fca000f8e0200 */
[----:B-1----:R-:W-:-:S13]  /*0060*/  ISETP.GE.AND P0, PT, R7, UR5, PT ;  /* 0x0000000507007c0c */ /* 0x002fda000bf06270 */
[----:B------:R-:W-:Y:S05]  /*0070*/  @P0 EXIT ;  /* 0x000000000000094d */ /* 0x000fea0003800000 */
[----:B------:R-:W0:Y:S01]  /*0080*/  LDC.64 R2, c[0x0][0x380] ;  /* 0x0000e000ff027b82 */ /* 0x000e220000000a00 */
[----:B------:R-:W1:Y:S01]  /*0090*/  LDCU.64 UR4, c[0x0][0x358] ;  /* 0x00006b00ff0477ac */ /* 0x000e620008000a00 */
[----:B------:R-:W-:-:S06]  /*00a0*/  ISETP.NE.AND P0, PT, R7, RZ, PT ;  /* 0x000000ff0700720c */ /* 0x000fcc0003f05270 */
[----:B------:R-:W2:Y:S01]  /*00b0*/  LDC.64 R4, c[0x0][0x388] ;  /* 0x0000e200ff047b82 */ /* 0x000ea20000000a00 */
[----:B0-----:R-:W-:-:S06]  /*00c0*/  IMAD.WIDE R2, R7, 0x4, R2 ;  /* 0x0000000407027825 */ /* 0x001fcc00078e0202 */
[----:B-1----:R-:W3:Y:S04]  /*00d0*/  @P0 LDG.E.CONSTANT R6, desc[UR4][R2.64+-0x4] ;  /* 0xfffffc0402060981 */ /* 0x002ee8000c1e9900 */
[----:B------:R-:W4:Y:S01]  /*00e0*/  LDG.E.CONSTANT R0, desc[UR4][R2.64] ;  /* 0x0000000402007981 */ /* 0x000f22000c1e9900 */
[----:B------:R-:W-:Y:S02]  /*00f0*/  HFMA2 R9, -RZ, RZ, 0, 0 ;  /* 0x00000000ff097431 */ /* 0x000fe400000001ff */
[----:B--2---:R-:W-:Y:S01]  /*0100*/  IMAD.WIDE R4, R7, 0x4, R4 ;  /* 0x0000000407047825 */ /* 0x004fe200078e0204 */
[----:B---3--:R-:W-:-:S04]  /*0110*/  @P0 LOP3.LUT R9, RZ, R6, RZ, 0x33, !PT ;  /* 0x00000006ff090212 */ /* 0x008fc800078e33ff */
[----:B----4-:R-:W-:-:S05]  /*0120*/  IADD3 R9, PT, PT, R0, 0x1, R9 ;  /* 0x0000000100097810 */ /* 0x010fca0007ffe009 */
[----:B------:R-:W-:Y:S01]  /*0130*/  STG.E desc[UR4][R4.64], R9 ;  /* 0x0000000904007986 */ /* 0x000fe2000c101904 */
[----:B------:R-:W-:Y:S05]  /*0140*/  EXIT ;  /* 0x000000000000794d */ /* 0x000fea0003800000 */
.L_x_22:
        /* <DEDUP_REMOVED lines=11> */
.L_x_33:


//--------------------- .text._Z22computeLastOccurrencesPKiPii --------------------------
	.section	.text._Z22computeLastOccurrencesPKiPii,"ax",@progbits
	.align	128
        .global         _Z22computeLastOccurrencesPKiPii
        .type           _Z22computeLastOccurrencesPKiPii,@function
        .size           _Z22computeLastOccurrencesPKiPii,(.L_x_34 - _Z22computeLastOccurrencesPKiPii)
        .other          _Z22computeLastOccurrencesPKiPii,@"STO_CUDA_ENTRY STV_DEFAULT"
_Z22computeLastOccurrencesPKiPii:
.text._Z22computeLastOccurrencesPKiPii:
        /* <DEDUP_REMOVED lines=9> */
[----:B------:R-:W-:Y:S01]  /*0090*/  UIADD3 UR4, UPT, UPT, UR5, -0x1, URZ ;  /* 0xffffffff05047890 */ /* 0x000fe2000fffe0ff */
[----:B------:R-:W-:Y:S01]  /*00a0*/  MOV R0, 0xffffffff ;  /* 0xffffffff00007802 */ /* 0x000fe20000000f00 */
[----:B------:R-:W1:Y:S04]  /*00b0*/  LDCU.64 UR6, c[0x0][0x358] ;  /* 0x00006b00ff0677ac */ /* 0x000e680008000a00 */
[C---:B------:R-:W-:Y:S01]  /*00c0*/  ISETP.GE.AND P0, PT, R5.reuse, UR4, PT ;  /* 0x0000000405007c0c */ /* 0x040fe2000bf06270 */
[----:B0-----:R-:W-:-:S12]  /*00d0*/  IMAD.WIDE R2, R5, 0x4, R2 ;  /* 0x0000000405027825 */ /* 0x001fd800078e0202 */
[----:B-1----:R-:W2:Y:S04]  /*00e0*/  @!P0 LDG.E.CONSTANT R0, desc[UR6][R2.64+0x4] ;  /* 0x0000040602008981 */ /* 0x002ea8000c1e9900 */
[----:B------:R-:W2:Y:S02]  /*00f0*/  LDG.E.CONSTANT R7, desc[UR6][R2.64] ;  /* 0x0000000602077981 */ /* 0x000ea4000c1e9900 */
[----:B--2---:R-:W-:-:S13]  /*0100*/  ISETP.NE.AND P0, PT, R7, R0, PT ;  /* 0x000000000700720c */ /* 0x004fda0003f05270 */
[----:B------:R-:W-:Y:S05]  /*0110*/  @!P0 EXIT ;  /* 0x000000000000894d */ /* 0x000fea0003800000 */
[----:B------:R-:W0:Y:S02]  /*0120*/  LDC.64 R2, c[0x0][0x388] ;  /* 0x0000e200ff027b82 */ /* 0x000e240000000a00 */
[----:B0-----:R-:W-:-:S05]  /*0130*/  IMAD.WIDE R2, R7, 0x4, R2 ;  /* 0x0000000407027825 */ /* 0x001fca00078e0202 */
[----:B------:R-:W-:Y:S01]  /*0140*/  STG.E desc[UR6][R2.64], R5 ;  /* 0x0000000502007986 */ /* 0x000fe2000c101906 */
[----:B------:R-:W-:Y:S05]  /*0150*/  EXIT ;  /* 0x000000000000794d */ /* 0x000fea0003800000 */
.L_x_23:
        /* <DEDUP_REMOVED lines=10> */
.L_x_34:


//--------------------- .text._Z10ReLUMatrixPfii  --------------------------
	.section	.text._Z10ReLUMatrixPfii,"ax",@progbits
	.align	128
        .global         _Z10ReLUMatrixPfii
        .type           _Z10ReLUMatrixPfii,@function
        .size           _Z10ReLUMatrixPfii,(.L_x_35 - _Z10ReLUMatrixPfii)
        .other          _Z10ReLUMatrixPfii,@"STO_CUDA_ENTRY STV_DEFAULT"
_Z10ReLUMatrixPfii:
.text._Z10ReLUMatrixPfii:
[----:B------:R-:W-:Y:S01]  /*0000*/  LDC R1, c[0x0][0x37c] ;  /* 0x0000df00ff017b82 */ /* 0x000fe20000000800 */
[----:B------:R-:W0:Y:S07]  /*0010*/  S2R R0, SR_TID.X ;  /* 0x0000000000007919 */ /* 0x000e2e0000002100 */
[----:B------:R-:W0:Y:S01]  /*0020*/  S2UR UR6, SR_CTAID.X ;  /* 0x00000000000679c3 */ /* 0x000e220000002500 */
[----:B------:R-:W1:Y:S07]  /*0030*/  LDCU.64 UR4, c[0x0][0x388] ;  /* 0x00007100ff0477ac */ /* 0x000e6e0008000a00 */
[----:B------:R-:W0:Y:S01]  /*0040*/  LDC R5, c[0x0][0x360] ;  /* 0x0000d800ff057b82 */ /* 0x000e220000000800 */
[----:B-1----:R-:W-:Y:S01]  /*0050*/  UIMAD UR4, UR5, UR4, URZ ;  /* 0x00000004050472a4 */ /* 0x002fe2000f8e02ff */
[----:B0-----:R-:W-:-:S05]  /*0060*/  IMAD R5, R5, UR6, R0 ;  /* 0x0000000605057c24 */ /* 0x001fca000f8e0200 */
[----:B------:R-:W-:-:S13]  /*0070*/  ISETP.GE.AND P0, PT, R5, UR4, PT ;  /* 0x0000000405007c0c */ /* 0x000fda000bf06270 */
[----:B------:R-:W-:Y:S05]  /*0080*/  @P0 EXIT ;  /* 0x000000000000094d */ /* 0x000fea0003800000 */
[----:B------:R-:W0:Y:S01]  /*0090*/  LDC.64 R2, c[0x0][0x380] ;  /* 0x0000e000ff027b82 */ /* 0x000e220000000a00 */
[----:B------:R-:W1:Y:S01]  /*00a0*/  LDCU.64 UR4, c[0x0][0x358] ;  /* 0x00006b00ff0477ac */ /* 0x000e620008000a00 */
[----:B0-----:R-:W-:-:S05]  /*00b0*/  IMAD.WIDE R2, R5, 0x4, R2 ;  /* 0x0000000405027825 */ /* 0x001fca00078e0202 */
[----:B-1----:R-:W2:Y:S02]  /*00c0*/  LDG.E R0, desc[UR4][R2.64] ;  /* 0x0000000402007981 */ /* 0x002ea4000c1e1900 */
[----:B--2---:R-:W-:-:S05]  /*00d0*/  FMNMX R5, RZ, R0, !PT ;  /* 0x00000000ff057209 */ /* 0x004fca0007800000 */
[----:B------:R-:W-:Y:S01]  /*00e0*/  STG.E desc[UR4][R2.64], R5 ;  /* 0x0000000502007986 */ /* 0x000fe2000c101904 */
[----:B------:R-:W-:Y:S05]  /*00f0*/  EXIT ;  /* 0x000000000000794d */ /* 0x000fea0003800000 */
.L_x_24:
        /* <DEDUP_REMOVED lines=16> */
.L_x_35:


//--------------------- .text._Z16MatrixAddInPlacePfPKfii --------------------------
	.section	.text._Z16MatrixAddInPlacePfPKfii,"ax",@progbits
	.align	128
        .global         _Z16MatrixAddInPlacePfPKfii
        .type           _Z16MatrixAddInPlacePfPKfii,@function
        .size           _Z16MatrixAddInPlacePfPKfii,(.L_x_36 - _Z16MatrixAddInPlacePfPKfii)
        .other          _Z16MatrixAddInPlacePfPKfii,@"STO_CUDA_ENTRY STV_DEFAULT"
_Z16MatrixAddInPlacePfPKfii:
.text._Z16MatrixAddInPlacePfPKfii:
        /* <DEDUP_REMOVED lines=10> */
[----:B------:R-:W1:Y:S07]  /*00a0*/  LDCU.64 UR4, c[0x0][0x358] ;  /* 0x00006b00ff0477ac */ /* 0x000e6e0008000a00 */
[----:B------:R-:W2:Y:S01]  /*00b0*/  LDC.64 R4, c[0x0][0x380] ;  /* 0x0000e000ff047b82 */ /* 0x000ea20000000a00 */
[----:B0-----:R-:W-:-:S06]  /*00c0*/  IMAD.WIDE R2, R7, 0x4, R2 ;  /* 0x0000000407027825 */ /* 0x001fcc00078e0202 */
[----:B-1----:R-:W3:Y:S01]  /*00d0*/  LDG.E R2, desc[UR4][R2.64] ;  /* 0x0000000402027981 */ /* 0x002ee2000c1e1900 */
[----:B--2---:R-:W-:-:S05]  /*00e0*/  IMAD.WIDE R4, R7, 0x4, R4 ;  /* 0x0000000407047825 */ /* 0x004fca00078e0204 */
[----:B------:R-:W3:Y:S02]  /*00f0*/  LDG.E R7, desc[UR4][R4.64] ;  /* 0x0000000404077981 */ /* 0x000ee4000c1e1900 */
[----:B---3--:R-:W-:-:S05]  /*0100*/  FADD R7, R2, R7 ;  /* 0x0000000702077221 */ /* 0x008fca0000000000 */
[----:B------:R-:W-:Y:S01]  /*0110*/  STG.E desc[UR4][R4.64], R7 ;  /* 0x0000000704007986 */ /* 0x000fe2000c101904 */
[----:B------:R-:W-:Y:S05]  /*0120*/  EXIT ;  /* 0x000000000000794d */ /* 0x000fea0003800000 */
.L_x_25:
        /* <DEDUP_REMOVED lines=13> */
.L_x_36:


//--------------------- .text._Z17MatrixVecAdditionPKfS0_Pfii --------------------------
	.section	.text._Z17MatrixVecAdditionPKfS0_Pfii,"ax",@progbits
	.align	128
        .global         _Z17MatrixVecAdditionPKfS0_Pfii
        .type           _Z17MatrixVecAdditionPKfS0_Pfii,@function
        .size           _Z17MatrixVecAdditionPKfS0_Pfii,(.L_x_37 - _Z17MatrixVecAdditionPKfS0_Pfii)
        .other          _Z17MatrixVecAdditionPKfS0_Pfii,@"STO_CUDA_ENTRY STV_DEFAULT"
_Z17MatrixVecAdditionPKfS0_Pfii:
.text._Z17MatrixVecAdditionPKfS0_Pfii:
[----:B------:R-:W-:Y:S01]  /*0000*/  LDC R1, c[0x0][0x37c] ;  /* 0x0000df00ff017b82 */ /* 0x000fe20000000800 */
[----:B------:R-:W0:Y:S07]  /*0010*/  S2R R7, SR_TID.X ;  /* 0x0000000000077919 */ /* 0x000e2e0000002100 */
[----:B------:R-:W1:Y:S01]  /*0020*/  LDC R3, c[0x0][0x364] ;  /* 0x0000d900ff037b82 */ /* 0x000e620000000800 */
[----:B------:R-:W2:Y:S01]  /*0030*/  LDCU.64 UR6, c[0x0][0x398] ;  /* 0x00007300ff0677ac */ /* 0x000ea20008000a00 */
[----:B------:R-:W1:Y:S06]  /*0040*/  S2R R0, SR_TID.Y ;  /* 0x0000000000007919 */ /* 0x000e6c0000002200 */
[----:B------:R-:W0:Y:S08]  /*0050*/  S2UR UR5, SR_CTAID.X ;  /* 0x00000000000579c3 */ /* 0x000e300000002500 */
[----:B------:R-:W0:Y:S08]  /*0060*/  LDC R2, c[0x0][0x360] ;  /* 0x0000d800ff027b82 */ /* 0x000e300000000800 */
[----:B------:R-:W1:Y:S01]  /*0070*/  S2UR UR4, SR_CTAID.Y ;  /* 0x00000000000479c3 */ /* 0x000e620000002600 */
[----:B0-----:R-:W-:-:S05]  /*0080*/  IMAD R7, R2, UR5, R7 ;  /* 0x0000000502077c24 */ /* 0x001fca000f8e0207 */
[----:B--2---:R-:W-:Y:S01]  /*0090*/  ISETP.GE.AND P0, PT, R7, UR7, PT ;  /* 0x0000000707007c0c */ /* 0x004fe2000bf06270 */
[----:B-1----:R-:W-:-:S05]  /*00a0*/  IMAD R0, R3, UR4, R0 ;  /* 0x0000000403007c24 */ /* 0x002fca000f8e0200 */
[----:B------:R-:W-:-:S13]  /*00b0*/  ISETP.GE.OR P0, PT, R0, UR6, P0 ;  /* 0x0000000600007c0c */ /* 0x000fda0008706670 */
[----:B------:R-:W-:Y:S05]  /*00c0*/  @P0 EXIT ;  /* 0x000000000000094d */ /* 0x000fea0003800000 */
[----:B------:R-:W0:Y:S01]  /*00d0*/  LDC.64 R4, c[0x0][0x388] ;  /* 0x0000e200ff047b82 */ /* 0x000e220000000a00 */
[----:B------:R-:W1:Y:S01]  /*00e0*/  LDCU.64 UR4, c[0x0][0x358] ;  /* 0x00006b00ff0477ac */ /* 0x000e620008000a00 */
[----:B------:R-:W-:-:S06]  /*00f0*/  IMAD R9, R0, UR7, R7 ;  /* 0x0000000700097c24 */ /* 0x000fcc000f8e0207 */
[----:B------:R-:W2:Y:S01]  /*0100*/  LDC.64 R2, c[0x0][0x380] ;  /* 0x0000e000ff027b82 */ /* 0x000ea20000000a00 */
[----:B0-----:R-:W-:-:S07]  /*0110*/  IMAD.WIDE R4, R7, 0x4, R4 ;  /* 0x0000000407047825 */ /* 0x001fce00078e0204 */
[----:B------:R-:W0:Y:S01]  /*0120*/  LDC.64 R6, c[0x0][0x390] ;  /* 0x0000e400ff067b82 */ /* 0x000e220000000a00 */
[----:B-1----:R-:W3:Y:S01]  /*0130*/  LDG.E R5, desc[UR4][R4.64] ;  /* 0x0000000404057981 */ /* 0x002ee2000c1e1900 */
[----:B--2---:R-:W-:-:S06]  /*0140*/  IMAD.WIDE R2, R9, 0x4, R2 ;  /* 0x0000000409027825 */ /* 0x004fcc00078e0202 */
[----:B------:R-:W3:Y:S01]  /*0150*/  LDG.E R2, desc[UR4][R2.64] ;  /* 0x0000000402027981 */ /* 0x000ee2000c1e1900 */
[----:B0-----:R-:W-:-:S04]  /*0160*/  IMAD.WIDE R6, R9, 0x4, R6 ;  /* 0x0000000409067825 */ /* 0x001fc800078e0206 */
[----:B---3--:R-:W-:-:S05]  /*0170*/  FADD R9, R2, R5 ;  /* 0x0000000502097221 */ /* 0x008fca0000000000 */
[----:B------:R-:W-:Y:S01]  /*0180*/  STG.E desc[UR4][R6.64], R9 ;  /* 0x0000000906007986 */ /* 0x000fe2000c101904 */
[----:B------:R-:W-:Y:S05]  /*0190*/  EXIT ;  /* 0x000000000000794d */ /* 0x000fea0003800000 */
.L_x_26:
        /* <DEDUP_REMOVED lines=14> */
.L_x_37:


//--------------------- .text._Z14MatrixMultiplyPKfS0_Pfiii --------------------------
	.section	.text._Z14MatrixMultiplyPKfS0_Pfiii,"ax",@progbits
	.align	128
        .global         _Z14MatrixMultiplyPKfS0_Pfiii
        .type           _Z14MatrixMultiplyPKfS0_Pfiii,@function
        .size           _Z14MatrixMultiplyPKfS0_Pfiii,(.L_x_38 - _Z14MatrixMultiplyPKfS0_Pfiii)
        .other          _Z14MatrixMultiplyPKfS0_Pfiii,@"STO_CUDA_ENTRY STV_DEFAULT"
_Z14MatrixMultiplyPKfS0_Pfiii:
.text._Z14MatrixMultiplyPKfS0_Pfiii:
[----:B------:R-:W-:Y:S01]  /*0000*/  LDC R1, c[0x0][0x37c] ;  /* 0x0000df00ff017b82 */ /* 0x000fe20000000800 */
[----:B------:R-:W0:Y:S01]  /*0010*/  S2R R26, SR_TID.Y ;  /* 0x00000000001a7919 */ /* 0x000e220000002200 */
[----:B------:R-:W1:Y:S01]  /*0020*/  LDCU UR10, c[0x0][0x39c] ;  /* 0x00007380ff0a77ac */ /* 0x000e620008000800 */
[----:B------:R-:W-:Y:S01]  /*0030*/  HFMA2 R7, -RZ, RZ, 0, 0 ;  /* 0x00000000ff077431 */ /* 0x000fe200000001ff */
[----:B------:R-:W0:Y:S01]  /*0040*/  S2R R27, SR_CTAID.Y ;  /* 0x00000000001b7919 */ /* 0x000e220000002600 */
[----:B------:R-:W0:Y:S01]  /*0050*/  LDCU UR4, c[0x0][0x364] ;  /* 0x00006c80ff0477ac */ /* 0x000e220008000800 */
[----:B------:R-:W2:Y:S01]  /*0060*/  S2R R24, SR_TID.X ;  /* 0x0000000000187919 */ /* 0x000ea20000002100 */
[----:B------:R-:W2:Y:S01]  /*0070*/  LDCU UR5, c[0x0][0x360] ;  /* 0x00006c00ff0577ac */ /* 0x000ea20008000800 */
[----:B------:R-:W2:Y:S01]  /*0080*/  S2R R25, SR_CTAID.X ;  /* 0x0000000000197919 */ /* 0x000ea20000002500 */
[----:B------:R-:W3:Y:S01]  /*0090*/  LDCU UR14, c[0x0][0x3a0] ;  /* 0x00007400ff0e77ac */ /* 0x000ee20008000800 */
[----:B------:R-:W4:Y:S01]  /*00a0*/  LDCU.64 UR8, c[0x0][0x358] ;  /* 0x00006b00ff0877ac */ /* 0x000f220008000a00 */
[----:B-1----:R-:W-:Y:S01]  /*00b0*/  UISETP.GE.AND UP0, UPT, UR10, 0x1, UPT ;  /* 0x000000010a00788c */ /* 0x002fe2000bf06270 */
[----:B0-----:R-:W-:-:S02]  /*00c0*/  IMAD R27, R27, UR4, R26 ;  /* 0x000000041b1b7c24 */ /* 0x001fc4000f8e021a */
[----:B--2---:R-:W-:-:S06]  /*00d0*/  IMAD R25, R25, UR5, R24 ;  /* 0x0000000519197c24 */ /* 0x004fcc000f8e0218 */
[----:B---34-:R-:W-:Y:S05]  /*00e0*/  BRA.U !UP0, `(.L_x_27) ;  /* 0x0000000508647547 */ /* 0x018fea000b800000 */
[----:B------:R-:W0:Y:S01]  /*00f0*/  S2UR UR7, SR_CgaCtaId ;  /* 0x00000000000779c3 */ /* 0x000e220000008800 */
[----:B------:R-:W1:Y:S01]  /*0100*/  LDCU UR11, c[0x0][0x3a0] ;  /* 0x00007400ff0b77ac */ /* 0x000e620008000800 */
[----:B------:R-:W-:Y:S01]  /*0110*/  MOV R7, RZ ;  /* 0x000000ff00077202 */ /* 0x000fe20000000f00 */
[----:B------:R-:W-:Y:S01]  /*0120*/  IMAD R22, R27, UR10, R24 ;  /* 0x0000000a1b167c24 */ /* 0x000fe2000f8e0218 */
[----:B------:R-:W-:Y:S01]  /*0130*/  UMOV UR5, 0x400 ;  /* 0x0000040000057882 */ /* 0x000fe20000000000 */
[----:B------:R-:W-:-:S03]  /*0140*/  UIADD3 UR4, UPT, UPT, UR10, 0x1f, URZ ;  /* 0x0000001f0a047890 */ /* 0x000fc6000fffe0ff */
[----:B------:R-:W2:Y:S01]  /*0150*/  LDC R0, c[0x0][0x3a0] ;  /* 0x0000e800ff007b82 */ /* 0x000ea20000000800 */
[----:B------:R-:W-:Y:S02]  /*0160*/  UIADD3 UR6, UPT, UPT, UR5, 0x1000, URZ ;  /* 0x0000100005067890 */ /* 0x000fe4000fffe0ff */
[----:B------:R-:W-:Y:S01]  /*0170*/  USHF.R.U32.HI UR4, URZ, 0x5, UR4 ;  /* 0x00000005ff047899 */ /* 0x000fe20008011604 */
[----:B------:R-:W3:Y:S03]  /*0180*/  LDCU.64 UR12, c[0x0][0x398] ;  /* 0x00007300ff0c77ac */ /* 0x000ee60008000a00 */
[----:B------:R-:W-:Y:S01]  /*0190*/  UIADD3 UR4, UPT, UPT, -UR4, URZ, URZ ;  /* 0x000000ff04047290 */ /* 0x000fe2000fffe1ff */
[----:B-1----:R-:W-:Y:S01]  /*01a0*/  IMAD R23, R26, UR11, R25 ;  /* 0x0000000b1a177c24 */ /* 0x002fe2000f8e0219 */
[----:B0-----:R-:W-:Y:S02]  /*01b0*/  ULEA UR5, UR7, UR5, 0x18 ;  /* 0x0000000507057291 */ /* 0x001fe4000f8ec0ff */
[----:B------:R-:W-:-:S04]  /*01c0*/  ULEA UR6, UR7, UR6, 0x18 ;  /* 0x0000000607067291 */ /* 0x000fc8000f8ec0ff */
[----:B------:R-:W-:Y:S02]  /*01d0*/  LEA R21, R26, UR5, 0x7 ;  /* 0x000000051a157c11 */ /* 0x000fe4000f8e38ff */
[C---:B------:R-:W-:Y:S02]  /*01e0*/  LEA R3, R24.reuse, UR6, 0x7 ;  /* 0x0000000618037c11 */ /* 0x040fe4000f8e38ff */
[----:B------:R-:W-:Y:S02]  /*01f0*/  LEA R20, R24, R21, 0x2 ;  /* 0x0000001518147211 */ /* 0x000fe400078e10ff */
[----:B---3--:R-:W-:-:S07]  /*0200*/  LEA R2, R26, R3, 0x2 ;  /* 0x000000031a027211 */ /* 0x008fce00078e10ff */
.L_x_28:
[----:B------:R-:W-:Y:S01]  /*0210*/  ISETP.GE.U32.AND P1, PT, R24, UR13, PT ;  /* 0x0000000d18007c0c */ /* 0x000fe2000bf26070 */
[----:B------:R-:W-:Y:S01]  /*0220*/  HFMA2 R11, -RZ, RZ, 0, 0 ;  /* 0x00000000ff0b7431 */ /* 0x000fe200000001ff */
[----:B------:R-:W-:Y:S02]  /*0230*/  ISETP.GE.U32.AND P0, PT, R26, UR13, PT ;  /* 0x0000000d1a007c0c */ /* 0x000fe4000bf06070 */
[----:B------:R-:W-:Y:S02]  /*0240*/  ISETP.GE.OR P1, PT, R27, UR12, P1 ;  /* 0x0000000c1b007c0c */ /* 0x000fe40008f26670 */
[----:B--2---:R-:W-:Y:S02]  /*0250*/  ISETP.GE.OR P0, PT, R25, R0, P0 ;  /* 0x000000001900720c */ /* 0x004fe40000706670 */
[----:B------:R-:W-:-:S09]  /*0260*/  MOV R9, RZ ;  /* 0x000000ff00097202 */ /* 0x000fd20000000f00 */
[----:B------:R-:W0:Y:S08]  /*0270*/  @!P1 LDC.64 R28, c[0x0][0x380] ;  /* 0x0000e000ff1c9b82 */ /* 0x000e300000000a00 */
[----:B------:R-:W1:Y:S01]  /*0280*/  @!P0 LDC.64 R4, c[0x0][0x388] ;  /* 0x0000e200ff048b82 */ /* 0x000e620000000a00 */
[----:B0-----:R-:W-:-:S05]  /*0290*/  @!P1 IMAD.WIDE.U32 R28, R22, 0x4, R28 ;  /* 0x00000004161c9825 */ /* 0x001fca00078e001c */
[----:B------:R-:W2:Y:S01]  /*02a0*/  @!P1 LDG.E R9, desc[UR8][R28.64] ;  /* 0x000000081c099981 */ /* 0x000ea2000c1e1900 */
[----:B-1----:R-:W-:-:S05]  /*02b0*/  @!P0 IMAD.WIDE.U32 R4, R23, 0x4, R4 ;  /* 0x0000000417048825 */ /* 0x002fca00078e0004 */
[----:B------:R-:W3:Y:S04]  /*02c0*/  @!P0 LDG.E R11, desc[UR8][R4.64] ;  /* 0x00000008040b8981 */ /* 0x000ee8000c1e1900 */
[----:B--2---:R-:W-:Y:S04]  /*02d0*/  STS [R20], R9 ;  /* 0x0000000914007388 */ /* 0x004fe80000000800 */
[----:B---3--:R-:W-:Y:S01]  /*02e0*/  STS [R2], R11 ;  /* 0x0000000b02007388 */ /* 0x008fe20000000800 */
[----:B------:R-:W-:Y:S06]  /*02f0*/  BAR.SYNC.DEFER_BLOCKING 0x0 ;  /* 0x0000000000007b1d */ /* 0x000fec0000010000 */
[----:B------:R-:W-:Y:S04]  /*0300*/  LDS.128 R12, [R21] ;  /* 0x00000000150c7984 */ /* 0x000fe80000000c00 */
[----:B------:R-:W0:Y:S04]  /*0310*/  LDS.128 R16, [R3] ;  /* 0x0000000003107984 */ /* 0x000e280000000c00 */
[----:B------:R-:W-:Y:S01]  /*0320*/  LDS.128 R8, [R21+0x10] ;  /* 0x0000100015087984 */ /* 0x000fe20000000c00 */
[----:B0-----:R-:W-:-:S03]  /*0330*/  FFMA R12, R12, R16, R7 ;  /* 0x000000100c0c7223 */ /* 0x001fc60000000007 */
[----:B------:R-:W0:Y:S01]  /*0340*/  LDS.128 R4, [R3+0x10] ;  /* 0x0000100003047984 */ /* 0x000e220000000c00 */
[----:B------:R-:W-:-:S04]  /*0350*/  FFMA R13, R13, R17, R12 ;  /* 0x000000110d0d7223 */ /* 0x000fc8000000000c */
[----:B------:R-:W-:-:S04]  /*0360*/  FFMA R14, R14, R18, R13 ;  /* 0x000000120e0e7223 */ /* 0x000fc8000000000d */
[----:B------:R-:W-:Y:S02]  /*0370*/  FFMA R15, R15, R19, R14 ;  /* 0x000000130f0f7223 */ /* 0x000fe4000000000e */
[----:B------:R-:W-:Y:S02]  /*0380*/  LDS.128 R16, [R21+0x20] ;  /* 0x0000200015107984 */ /* 0x000fe40000000c00 */
[----:B0-----:R-:W-:Y:S02]  /*0390*/  FFMA R4, R8, R4, R15 ;  /* 0x0000000408047223 */ /* 0x001fe4000000000f */
[----:B------:R-:W0:Y:S02]  /*03a0*/  LDS.128 R12, [R3+0x20] ;  /* 0x00002000030c7984 */ /* 0x000e240000000c00 */
        /* <DEDUP_REMOVED lines=31> */
[----:B------:R-:W-:Y:S01]  /*05a0*/  FFMA R14, R14, R18, R13 ;  /* 0x000000120e0e7223 */ /* 0x000fe2000000000d */
[----:B------:R-:W-:-:S03]  /*05b0*/  UIADD3 UR4, UPT, UPT, UR4, 0x1, URZ ;  /* 0x0000000104047890 */ /* 0x000fc6000fffe0ff */
[----:B------:R-:W-:Y:S01]  /*05c0*/  FFMA R15, R15, R19, R14 ;  /* 0x000000130f0f7223 */ /* 0x000fe2000000000e */
[----:B------:R-:W-:Y:S01]  /*05d0*/  UISETP.NE.AND UP0, UPT, UR4, URZ, UPT ;  /* 0x000000ff0400728c */ /* 0x000fe2000bf05270 */
[----:B------:R-:W-:Y:S02]  /*05e0*/  IADD3 R26, PT, PT, R26, 0x20, RZ ;  /* 0x000000201a1a7810 */ /* 0x000fe40007ffe0ff */
[----:B------:R-:W-:Y:S02]  /*05f0*/  IADD3 R24, PT, PT, R24, 0x20, RZ ;  /* 0x0000002018187810 */ /* 0x000fe40007ffe0ff */
[----:B------:R-:W-:Y:S02]  /*0600*/  IADD3 R22, PT, PT, R22, 0x20, RZ ;  /* 0x0000002016167810 */ /* 0x000fe40007ffe0ff */
[----:B------:R-:W-:Y:S01]  /*0610*/  LEA R23, R0, R23, 0x5 ;  /* 0x0000001700177211 */ /* 0x000fe200078e28ff */
[----:B0-----:R-:W-:-:S04]  /*0620*/  FFMA R4, R4, R8, R15 ;  /* 0x0000000804047223 */ /* 0x001fc8000000000f */
[----:B------:R-:W-:-:S04]  /*0630*/  FFMA R5, R5, R9, R4 ;  /* 0x0000000905057223 */ /* 0x000fc80000000004 */
[----:B------:R-:W-:-:S04]  /*0640*/  FFMA R6, R6, R10, R5 ;  /* 0x0000000a06067223 */ /* 0x000fc80000000005 */
[----:B------:R-:W-:Y:S01]  /*0650*/  FFMA R7, R7, R11, R6 ;  /* 0x0000000b07077223 */ /* 0x000fe20000000006 */
[----:B------:R-:W-:Y:S06]  /*0660*/  BAR.SYNC.DEFER_BLOCKING 0x0 ;  /* 0x0000000000007b1d */ /* 0x000fec0000010000 */
[----:B------:R-:W-:Y:S05]  /*0670*/  BRA.U UP0, `(.L_x_28) ;  /* 0xfffffff900e47547 */ /* 0x000fea000b83ffff */
.L_x_27:
[----:B------:R-:W0:Y:S01]  /*0680*/  LDCU UR4, c[0x0][0x398] ;  /* 0x00007300ff0477ac */ /* 0x000e220008000800 */
[----:B------:R-:W-:-:S04]  /*0690*/  ISETP.GE.AND P0, PT, R25, UR14, PT ;  /* 0x0000000e19007c0c */ /* 0x000fc8000bf06270 */
[----:B0-----:R-:W-:-:S13]  /*06a0*/  ISETP.GE.OR P0, PT, R27, UR4, P0 ;  /* 0x000000041b007c0c */ /* 0x001fda0008706670 */
[----:B------:R-:W-:Y:S05]  /*06b0*/  @P0 EXIT ;  /* 0x000000000000094d */ /* 0x000fea0003800000 */
[----:B------:R-:W0:Y:S01]  /*06c0*/  LDC.64 R2, c[0x0][0x390] ;  /* 0x0000e400ff027b82 */ /* 0x000e220000000a00 */
[----:B------:R-:W-:-:S04]  /*06d0*/  IMAD R25, R27, UR14, R25 ;  /* 0x0000000e1b197c24 */ /* 0x000fc8000f8e0219 */
[----:B0-----:R-:W-:-:S05]  /*06e0*/  IMAD.WIDE R2, R25, 0x4, R2 ;  /* 0x0000000419027825 */ /* 0x001fca00078e0202 */
[----:B------:R-:W-:Y:S01]  /*06f0*/  STG.E desc[UR8][R2.64], R7 ;  /* 0x0000000702007986 */ /* 0x000fe2000c101908 */
[----:B------:R-:W-:Y:S05]  /*0700*/  EXIT ;  /* 0x000000000000794d */ /* 0x000fea0003800000 */
.L_x_29:
        /* <DEDUP_REMOVED lines=15> */
.L_x_38:


//--------------------- .nv.shared.reserved.0     --------------------------
	.section	.nv.shared.reserved.0,"aw",@nobits
	.weak		__nv_reservedSMEM_offset_0_alias
	.size		__nv_reservedSMEM_offset_0_alias, 0, 64
	.other		__nv_reservedSMEM_offset_0_alias,@"STO_CUDA_RESERVED_SHARED STV_DEFAULT"
__nv_reservedSMEM_offset_0_alias:
	.zero		0
	.zero		64


//--------------------- .nv.shared._Z14MatrixMultiplyPKfS0_Pfiii --------------------------
	.section	.nv.shared._Z14MatrixMultiplyPKfS0_Pfiii,"aw",@nobits
	.sectionflags	@""
	.align	4
.nv.shared._Z14MatrixMultiplyPKfS0_Pfiii:
	.zero		9216


//--------------------- .nv.constant0._Z6reducePKfPKiS2_Pfii --------------------------
	.section	.nv.constant0._Z6reducePKfPKiS2_Pfii,"a",@progbits
	.sectionflags	@""
	.align	4
.nv.constant0._Z6reducePKfPKiS2_Pfii:
	.zero		936


//--------------------- .nv.constant0._Z6expandPKfPKiPfii --------------------------
	.section	.nv.constant0._Z6expandPKfPKiPfii,"a",@progbits
	.sectionflags	@""
	.align	4
.nv.constant0._Z6expandPKfPKiPfii:
	.zero		928


//--------------------- .nv.constant0._Z19differencesFromLastPKiPii --------------------------
	.section	.nv.constant0._Z19differencesFromLastPKiPii,"a",@progbits
	.sectionflags	@""
	.align	4
.nv.constant0._Z19differencesFromLastPKiPii:
	.zero		916


//--------------------- .nv.constant0._Z22computeLastOccurrencesPKiPii --------------------------
	.section	.nv.constant0._Z22computeLastOccurrencesPKiPii,"a",@progbits
	.sectionflags	@""
	.align	4
.nv.constant0._Z22computeLastOccurrencesPKiPii:
	.zero		916


//--------------------- .nv.constant0._Z10ReLUMatrixPfii --------------------------
	.section	.nv.constant0._Z10ReLUMatrixPfii,"a",@progbits
	.sectionflags	@""
	.align	4
.nv.constant0._Z10ReLUMatrixPfii:
	.zero		912


//--------------------- .nv.constant0._Z16MatrixAddInPlacePfPKfii --------------------------
	.section	.nv.constant0._Z16MatrixAddInPlacePfPKfii,"a",@progbits
	.sectionflags	@""
	.align	4
.nv.constant0._Z16MatrixAddInPlacePfPKfii:
	.zero		920


//--------------------- .nv.constant0._Z17MatrixVecAdditionPKfS0_Pfii --------------------------
	.section	.nv.constant0._Z17MatrixVecAdditionPKfS0_Pfii,"a",@progbits
	.sectionflags	@""
	.align	4
.nv.constant0._Z17MatrixVecAdditionPKfS0_Pfii:
	.zero		928


//--------------------- .nv.constant0._Z14MatrixMultiplyPKfS0_Pfiii --------------------------
	.section	.nv.constant0._Z14MatrixMultiplyPKfS0_Pfiii,"a",@progbits
	.sectionflags	@""
	.align	4
.nv.constant0._Z14MatrixMultiplyPKfS0_Pfiii:
	.zero		932


//--------------------- SYMBOLS --------------------------

	.type		.nv.reservedSmem.offset0,@object
	.size		.nv.reservedSmem.offset0,0x4
	.type		.nv.reservedSmem.cap,@object
	.size		.nv.reservedSmem.cap,0x4
